	.target	sm_90a

	.elftype	@"ET_EXEC"


//--------------------- .note.nv.tkinfo           --------------------------
	.section	.note.nv.tkinfo,"",@"SHT_NOTE"
	.sectionflags	@"SHF_NOTE_NV_TKINFO"
	.tkinfo
        /*0018*/ 	.word	0x00000002
        /*0030*/ 	.string	""
        /*0030*/ 	.string	"ptxas"
        /*0030*/ 	.string	"Cuda compilation tools, release 13.0, V13.0.88"
        /*0030*/ 	.string	"Build cuda_13.0.r13.0/compiler.36424714_0"
        /*0030*/ 	.string	"-arch sm_90a -m 64 "



//--------------------- .note.nv.cuinfo           --------------------------
	.section	.note.nv.cuinfo,"",@"SHT_NOTE"
	.sectionflags	@"SHF_NOTE_NV_CUINFO"
        /*0018*/ 	.short	0x0002
        /*001a*/ 	.short	0x005a
        /*001c*/ 	.short	0x0082
	.zero		2


//--------------------- .nv.info                  --------------------------
	.section	.nv.info,"",@"SHT_CUDA_INFO"
	.align	4


	//----- nvinfo : EIATTR_REGCOUNT
	.align		4
        /*0000*/ 	.byte	0x04, 0x2f
        /*0002*/ 	.short	(.L_15 - .L_14)
	.align		4
.L_14:
        /*0004*/ 	.word	index@(_ZN7cutlass13device_kernelINS_4gemm6kernel13GemmUniversalIN4cute5tupleIJiiiiEEENS1_10collective13CollectiveMmaINS1_34MainloopSm90TmaGmmaWarpSpecializedILi11ENS5_IJNS4_1CILi1EEESB_SB_EEENS1_32KernelTmaWarpSpecializedPingpongEEENS5_IJNSA_ILi64EEENSA_ILi256EEENSA_ILi32EEEEEENS_6half_tENS5_IJlSB_lEEESJ_NS5_IJSB_llEEENS4_8TiledMMAINS4_8MMA_AtomIJNS4_4SM904GMMA26MMA_64x256x16_F32F16F16_SSILNSP_5MajorE0ELSR_1ELNSP_7ScaleInE1ELSS_1EEEEEENS4_6LayoutISC_NS5_IJNSA_ILi0EEESW_SW_EEEEENS5_IJNS4_10UnderscoreESZ_SZ_EEEEENS4_13SM90_TMA_LOADENS4_14ComposedLayoutINS4_7SwizzleILi2ELi4ELi3EEENS4_18smem_ptr_flag_bitsILi16EEENSV_INS5_IJNSA_ILi8EEESH_EEENS5_IJSH_SB_EEEEEEEvNS4_8identityES12_NS13_INS14_ILi3ELi4ELi3EEES17_NSV_INS5_IJSF_S18_EEENS5_IJSB_SF_EEEEEEEvS1D_EENS_8epilogue10collective6detail29Sm90TmaWarpSpecializedAdapterINS1L_15DefaultEpilogueISJ_SK_SK_NS1K_6thread17LinearCombinationISJ_Li1EffLNS1P_9ScaleType4KindE0ELNS_15FloatRoundStyleE2ESJ_EENS1_15EpilogueDefaultEEEEEvvEEEEvNT_6ParamsE)
        /*0008*/ 	.word	0x000000a8


	//----- nvinfo : EIATTR_FRAME_SIZE
	.align		4
.L_15:
        /*000c*/ 	.byte	0x04, 0x11
        /*000e*/ 	.short	(.L_17 - .L_16)
	.align		4
.L_16:
        /*0010*/ 	.word	index@(_ZN7cutlass13device_kernelINS_4gemm6kernel13GemmUniversalIN4cute5tupleIJiiiiEEENS1_10collective13CollectiveMmaINS1_34MainloopSm90TmaGmmaWarpSpecializedILi11ENS5_IJNS4_1CILi1EEESB_SB_EEENS1_32KernelTmaWarpSpecializedPingpongEEENS5_IJNSA_ILi64EEENSA_ILi256EEENSA_ILi32EEEEEENS_6half_tENS5_IJlSB_lEEESJ_NS5_IJSB_llEEENS4_8TiledMMAINS4_8MMA_AtomIJNS4_4SM904GMMA26MMA_64x256x16_F32F16F16_SSILNSP_5MajorE0ELSR_1ELNSP_7ScaleInE1ELSS_1EEEEEENS4_6LayoutISC_NS5_IJNSA_ILi0EEESW_SW_EEEEENS5_IJNS4_10UnderscoreESZ_SZ_EEEEENS4_13SM90_TMA_LOADENS4_14ComposedLayoutINS4_7SwizzleILi2ELi4ELi3EEENS4_18smem_ptr_flag_bitsILi16EEENSV_INS5_IJNSA_ILi8EEESH_EEENS5_IJSH_SB_EEEEEEEvNS4_8identityES12_NS13_INS14_ILi3ELi4ELi3EEES17_NSV_INS5_IJSF_S18_EEENS5_IJSB_SF_EEEEEEEvS1D_EENS_8epilogue10collective6detail29Sm90TmaWarpSpecializedAdapterINS1L_15DefaultEpilogueISJ_SK_SK_NS1K_6thread17LinearCombinationISJ_Li1EffLNS1P_9ScaleType4KindE0ELNS_15FloatRoundStyleE2ESJ_EENS1_15EpilogueDefaultEEEEEvvEEEEvNT_6ParamsE)
        /*0014*/ 	.word	0x00000008


	//----- nvinfo : EIATTR_MIN_STACK_SIZE
	.align		4
.L_17:
        /*0018*/ 	.byte	0x04, 0x12
        /*001a*/ 	.short	(.L_19 - .L_18)
	.align		4
.L_18:
        /*001c*/ 	.word	index@(_ZN7cutlass13device_kernelINS_4gemm6kernel13GemmUniversalIN4cute5tupleIJiiiiEEENS1_10collective13CollectiveMmaINS1_34MainloopSm90TmaGmmaWarpSpecializedILi11ENS5_IJNS4_1CILi1EEESB_SB_EEENS1_32KernelTmaWarpSpecializedPingpongEEENS5_IJNSA_ILi64EEENSA_ILi256EEENSA_ILi32EEEEEENS_6half_tENS5_IJlSB_lEEESJ_NS5_IJSB_llEEENS4_8TiledMMAINS4_8MMA_AtomIJNS4_4SM904GMMA26MMA_64x256x16_F32F16F16_SSILNSP_5MajorE0ELSR_1ELNSP_7ScaleInE1ELSS_1EEEEEENS4_6LayoutISC_NS5_IJNSA_ILi0EEESW_SW_EEEEENS5_IJNS4_10UnderscoreESZ_SZ_EEEEENS4_13SM90_TMA_LOADENS4_14ComposedLayoutINS4_7SwizzleILi2ELi4ELi3EEENS4_18smem_ptr_flag_bitsILi16EEENSV_INS5_IJNSA_ILi8EEESH_EEENS5_IJSH_SB_EEEEEEEvNS4_8identityES12_NS13_INS14_ILi3ELi4ELi3EEES17_NSV_INS5_IJSF_S18_EEENS5_IJSB_SF_EEEEEEEvS1D_EENS_8epilogue10collective6detail29Sm90TmaWarpSpecializedAdapterINS1L_15DefaultEpilogueISJ_SK_SK_NS1K_6thread17LinearCombinationISJ_Li1EffLNS1P_9ScaleType4KindE0ELNS_15FloatRoundStyleE2ESJ_EENS1_15EpilogueDefaultEEEEEvvEEEEvNT_6ParamsE)
        /*0020*/ 	.word	0x00000008
.L_19:


//--------------------- .nv.compat                --------------------------
	.section	.nv.compat,"",@"SHT_CUDA_COMPAT_INFO"
	.align	4
        /*0000*/ 	.byte	0x02, 0x09, 0x01, 0x00, 0x02, 0x02, 0x04, 0x00, 0x02, 0x05, 0x05, 0x00, 0x03, 0x07, 0x01, 0x01
        /*0010*/ 	.byte	0x02, 0x03, 0x01, 0x00, 0x02, 0x06, 0x01, 0x00, 0x04, 0x0b, 0x08, 0x00, 0x00, 0x00, 0x00, 0x00
        /*0020*/ 	.byte	0x00, 0x00, 0x00, 0x00


//--------------------- .nv.info._ZN7cutlass13device_kernelINS_4gemm6kernel13GemmUniversalIN4cute5tupleIJiiiiEEENS1_10collective13CollectiveMmaINS1_34MainloopSm90TmaGmmaWarpSpecializedILi11ENS5_IJNS4_1CILi1EEESB_SB_EEENS1_32KernelTmaWarpSpecializedPingpongEEENS5_IJNSA_ILi64EEENSA_ILi256EEENSA_ILi32EEEEEENS_6half_tENS5_IJlSB_lEEESJ_NS5_IJSB_llEEENS4_8TiledMMAINS4_8MMA_AtomIJNS4_4SM904GMMA26MMA_64x256x16_F32F16F16_SSILNSP_5MajorE0ELSR_1ELNSP_7ScaleInE1ELSS_1EEEEEENS4_6LayoutISC_NS5_IJNSA_ILi0EEESW_SW_EEEEENS5_IJNS4_10UnderscoreESZ_SZ_EEEEENS4_13SM90_TMA_LOADENS4_14ComposedLayoutINS4_7SwizzleILi2ELi4ELi3EEENS4_18smem_ptr_flag_bitsILi16EEENSV_INS5_IJNSA_ILi8EEESH_EEENS5_IJSH_SB_EEEEEEEvNS4_8identityES12_NS13_INS14_ILi3ELi4ELi3EEES17_NSV_INS5_IJSF_S18_EEENS5_IJSB_SF_EEEEEEEvS1D_EENS_8epilogue10collective6detail29Sm90TmaWarpSpecializedAdapterINS1L_15DefaultEpilogueISJ_SK_SK_NS1K_6thread17LinearCombinationISJ_Li1EffLNS1P_9ScaleType4KindE0ELNS_15FloatRoundStyleE2ESJ_EENS1_15EpilogueDefaultEEEEEvvEEEEvNT_6ParamsE --------------------------
	.section	.nv.info._ZN7cutlass13device_kernelINS_4gemm6kernel13GemmUniversalIN4cute5tupleIJiiiiEEENS1_10collective13CollectiveMmaINS1_34MainloopSm90TmaGmmaWarpSpecializedILi11ENS5_IJNS4_1CILi1EEESB_SB_EEENS1_32KernelTmaWarpSpecializedPingpongEEENS5_IJNSA_ILi64EEENSA_ILi256EEENSA_ILi32EEEEEENS_6half_tENS5_IJlSB_lEEESJ_NS5_IJSB_llEEENS4_8TiledMMAINS4_8MMA_AtomIJNS4_4SM904GMMA26MMA_64x256x16_F32F16F16_SSILNSP_5MajorE0ELSR_1ELNSP_7ScaleInE1ELSS_1EEEEEENS4_6LayoutISC_NS5_IJNSA_ILi0EEESW_SW_EEEEENS5_IJNS4_10UnderscoreESZ_SZ_EEEEENS4_13SM90_TMA_LOADENS4_14ComposedLayoutINS4_7SwizzleILi2ELi4ELi3EEENS4_18smem_ptr_flag_bitsILi16EEENSV_INS5_IJNSA_ILi8EEESH_EEENS5_IJSH_SB_EEEEEEEvNS4_8identityES12_NS13_INS14_ILi3ELi4ELi3EEES17_NSV_INS5_IJSF_S18_EEENS5_IJSB_SF_EEEEEEEvS1D_EENS_8epilogue10collective6detail29Sm90TmaWarpSpecializedAdapterINS1L_15DefaultEpilogueISJ_SK_SK_NS1K_6thread17LinearCombinationISJ_Li1EffLNS1P_9ScaleType4KindE0ELNS_15FloatRoundStyleE2ESJ_EENS1_15EpilogueDefaultEEEEEvvEEEEvNT_6ParamsE,"",@"SHT_CUDA_INFO"
	.sectionflags	@""
	.align	4


	//----- nvinfo : EIATTR_CUDA_API_VERSION
	.align		4
        /*0000*/ 	.byte	0x04, 0x37
        /*0002*/ 	.short	(.L_21 - .L_20)
.L_20:
        /*0004*/ 	.word	0x00000082


	//----- nvinfo : EIATTR_KPARAM_INFO
	.align		4
.L_21:
        /*0008*/ 	.byte	0x04, 0x17
        /*000a*/ 	.short	(.L_23 - .L_22)
.L_22:
        /*000c*/ 	.word	0x00000000
        /*0010*/ 	.short	0x0000
        /*0012*/ 	.short	0x0070
        /*0014*/ 	.byte	0x00, 0xf0, 0x01, 0x10


	//----- nvinfo : EIATTR_SPARSE_MMA_MASK
	.align		4
.L_23:
        /*0018*/ 	.byte	0x03, 0x50
        /*001a*/ 	.short	0x0000


	//----- nvinfo : EIATTR_MAXREG_COUNT
	.align		4
        /*001c*/ 	.byte	0x03, 0x1b
        /*001e*/ 	.short	0x00a8


	//----- nvinfo : EIATTR_NUM_BARRIERS
	.align		4
        /*0020*/ 	.byte	0x02, 0x4c
        /*0022*/ 	.byte	0x01
	.zero		1


	//----- nvinfo : EIATTR_EXTERNS
	.align		4
        /*0024*/ 	.byte	0x04, 0x0f
        /*0026*/ 	.short	(.L_25 - .L_24)


	//   ....[0]....
	.align		4
.L_24:
        /*0028*/ 	.word	index@(__assertfail)


	//----- nvinfo : EIATTR_ANNOTATIONS
	.align		4
.L_25:
        /*002c*/ 	.byte	0x04, 0x55
        /*002e*/ 	.short	(.L_27 - .L_26)


	//   ....[0]....
.L_26:
        /*0030*/ 	.word	0x00000001
        /*0034*/ 	.byte	0xe0, 0x0b, 0x00, 0x00, 0x01, 0x00, 0x00, 0x00, 0x90, 0x9b, 0x00, 0x00, 0x01, 0x00, 0x00, 0x00
        /*0044*/ 	.byte	0x00, 0xa9, 0x00, 0x00


	//----- nvinfo : EIATTR_MERCURY_ISA_VERSION
	.align		4
.L_27:
        /*0048*/ 	.byte	0x03, 0x5f
        /*004a*/ 	.short	0x0101


	//----- nvinfo : EIATTR_INT_WARP_WIDE_INSTR_OFFSETS
	.align		4
        /*004c*/ 	.byte	0x04, 0x31
        /*004e*/ 	.short	(.L_29 - .L_28)


	//   ....[0]....
.L_28:
        /*0050*/ 	.word	0x000004f0


	//   ....[1]....
        /*0054*/ 	.word	0x00000510


	//   ....[2]....
        /*0058*/ 	.word	0x00000590


	//   ....[3]....
        /*005c*/ 	.word	0x000005a0


	//   ....[4]....
        /*0060*/ 	.word	0x000005b0


	//   ....[5]....
        /*0064*/ 	.word	0x000005d0


	//   ....[6]....
        /*0068*/ 	.word	0x00000660


	//   ....[7]....
        /*006c*/ 	.word	0x00000680


	//----- nvinfo : EIATTR_COOP_GROUP_MASK_REGIDS
	.align		4
.L_29:
        /*0070*/ 	.byte	0x04, 0x29
        /*0072*/ 	.short	(.L_31 - .L_30)


	//   ....[0]....
.L_30:
        /*0074*/ 	.word	0xffffffff


	//   ....[1]....
        /*0078*/ 	.word	0xffffffff


	//   ....[2]....
        /*007c*/ 	.word	0xffffffff


	//   ....[3]....
        /*0080*/ 	.word	0xffffffff


	//   ....[4]....
        /*0084*/ 	.word	0xffffffff


	//   ....[5]....
        /*0088*/ 	.word	0xffffffff


	//----- nvinfo : EIATTR_COOP_GROUP_INSTR_OFFSETS
	.align		4
.L_31:
        /*008c*/ 	.byte	0x04, 0x28
        /*008e*/ 	.short	(.L_33 - .L_32)


	//   ....[0]....
.L_32:
        /*0090*/ 	.word	0x00000070


	//   ....[1]....
        /*0094*/ 	.word	0x00000080


	//   ....[2]....
        /*0098*/ 	.word	0x00000140


	//   ....[3]....
        /*009c*/ 	.word	0x000003e0


	//   ....[4]....
        /*00a0*/ 	.word	0x00000420


	//   ....[5]....
        /*00a4*/ 	.word	0x00000470


	//----- nvinfo : EIATTR_REG_RECONFIG
	.align		4
.L_33:
        /*00a8*/ 	.byte	0x01, 0x54
	.zero		2


	//----- nvinfo : EIATTR_SYSCALL_OFFSETS
	.align		4
        /*00ac*/ 	.byte	0x04, 0x46
        /*00ae*/ 	.short	(.L_35 - .L_34)


	//   ....[0]....
.L_34:
        /*00b0*/ 	.word	0x00001690


	//----- nvinfo : EIATTR_MBARRIER_INSTR_OFFSETS
	.align		4
.L_35:
        /*00b4*/ 	.byte	0x04, 0x39
        /*00b6*/ 	.short	(.L_37 - .L_36)


	//   ....[0]....
.L_36:
        /*00b8*/ 	.word	0x00000260
        /*00bc*/ 	.word	0x000000ff
        /*00c0*/ 	.word	0x00000000
        /*00c4*/ 	.short	0x0100
        /*00c6*/ 	.byte	0x08
	.zero		1


	//   ....[1]....
        /*00c8*/ 	.word	0x00000270
        /*00cc*/ 	.word	0x000000ff
        /*00d0*/ 	.word	0x00000058
        /*00d4*/ 	.short	0x0100
        /*00d6*/ 	.byte	0x08
	.zero		1


	//   ....[2]....
        /*00d8*/ 	.word	0x00000280
        /*00dc*/ 	.word	0x000000ff
        /*00e0*/ 	.word	0x00000008
        /*00e4*/ 	.short	0x0100
        /*00e6*/ 	.byte	0x08
	.zero		1


	//   ....[3]....
        /*00e8*/ 	.word	0x00000290
        /*00ec*/ 	.word	0x000000ff
        /*00f0*/ 	.word	0x00000060
        /*00f4*/ 	.short	0x0100
        /*00f6*/ 	.byte	0x08
	.zero		1


	//   ....[4]....
        /*00f8*/ 	.word	0x000002a0
        /*00fc*/ 	.word	0x000000ff
        /*0100*/ 	.word	0x00000010
        /*0104*/ 	.short	0x0100
        /*0106*/ 	.byte	0x08
	.zero		1


	//   ....[5]....
        /*0108*/ 	.word	0x000002b0
        /*010c*/ 	.word	0x000000ff
        /*0110*/ 	.word	0x00000068
        /*0114*/ 	.short	0x0100
        /*0116*/ 	.byte	0x08
	.zero		1


	//   ....[6]....
        /*0118*/ 	.word	0x000002c0
        /*011c*/ 	.word	0x000000ff
        /*0120*/ 	.word	0x00000018
        /*0124*/ 	.short	0x0100
        /*0126*/ 	.byte	0x08
	.zero		1


	//   ....[7]....
        /*0128*/ 	.word	0x000002d0
        /*012c*/ 	.word	0x000000ff
        /*0130*/ 	.word	0x00000070
        /*0134*/ 	.short	0x0100
        /*0136*/ 	.byte	0x08
	.zero		1


	//   ....[8]....
        /*0138*/ 	.word	0x000002e0
        /*013c*/ 	.word	0x000000ff
        /*0140*/ 	.word	0x00000020
        /*0144*/ 	.short	0x0100
        /*0146*/ 	.byte	0x08
	.zero		1


	//   ....[9]....
        /*0148*/ 	.word	0x000002f0
        /*014c*/ 	.word	0x000000ff
        /*0150*/ 	.word	0x00000078
        /*0154*/ 	.short	0x0100
        /*0156*/ 	.byte	0x08
	.zero		1


	//   ....[10]....
        /*0158*/ 	.word	0x00000300
        /*015c*/ 	.word	0x000000ff
        /*0160*/ 	.word	0x00000028
        /*0164*/ 	.short	0x0100
        /*0166*/ 	.byte	0x08
	.zero		1


	//   ....[11]....
        /*0168*/ 	.word	0x00000310
        /*016c*/ 	.word	0x000000ff
        /*0170*/ 	.word	0x00000080
        /*0174*/ 	.short	0x0100
        /*0176*/ 	.byte	0x08
	.zero		1


	//   ....[12]....
        /*0178*/ 	.word	0x00000320
        /*017c*/ 	.word	0x000000ff
        /*0180*/ 	.word	0x00000030
        /*0184*/ 	.short	0x0100
        /*0186*/ 	.byte	0x08
	.zero		1


	//   ....[13]....
        /*0188*/ 	.word	0x00000330
        /*018c*/ 	.word	0x000000ff
        /*0190*/ 	.word	0x00000088
        /*0194*/ 	.short	0x0100
        /*0196*/ 	.byte	0x08
	.zero		1


	//   ....[14]....
        /*0198*/ 	.word	0x00000340
        /*019c*/ 	.word	0x000000ff
        /*01a0*/ 	.word	0x00000038
        /*01a4*/ 	.short	0x0100
        /*01a6*/ 	.byte	0x08
	.zero		1


	//   ....[15]....
        /*01a8*/ 	.word	0x00000350
        /*01ac*/ 	.word	0x000000ff
        /*01b0*/ 	.word	0x00000090
        /*01b4*/ 	.short	0x0100
        /*01b6*/ 	.byte	0x08
	.zero		1


	//   ....[16]....
        /*01b8*/ 	.word	0x00000360
        /*01bc*/ 	.word	0x000000ff
        /*01c0*/ 	.word	0x00000040
        /*01c4*/ 	.short	0x0100
        /*01c6*/ 	.byte	0x08
	.zero		1


	//   ....[17]....
        /*01c8*/ 	.word	0x00000370
        /*01cc*/ 	.word	0x000000ff
        /*01d0*/ 	.word	0x00000098
        /*01d4*/ 	.short	0x0100
        /*01d6*/ 	.byte	0x08
	.zero		1


	//   ....[18]....
        /*01d8*/ 	.word	0x00000380
        /*01dc*/ 	.word	0x000000ff
        /*01e0*/ 	.word	0x00000048
        /*01e4*/ 	.short	0x0100
        /*01e6*/ 	.byte	0x08
	.zero		1


	//   ....[19]....
        /*01e8*/ 	.word	0x00000390
        /*01ec*/ 	.word	0x000000ff
        /*01f0*/ 	.word	0x000000a0
        /*01f4*/ 	.short	0x0100
        /*01f6*/ 	.byte	0x08
	.zero		1


	//   ....[20]....
        /*01f8*/ 	.word	0x000003a0
        /*01fc*/ 	.word	0x000000ff
        /*0200*/ 	.word	0x00000050
        /*0204*/ 	.short	0x0100
        /*0206*/ 	.byte	0x08
	.zero		1


	//   ....[21]....
        /*0208*/ 	.word	0x000003b0
        /*020c*/ 	.word	0x000000ff
        /*0210*/ 	.word	0x000000a8
        /*0214*/ 	.short	0x0100
        /*0216*/ 	.byte	0x08
	.zero		1


	//   ....[22]....
        /*0218*/ 	.word	0x000006c0
        /*021c*/ 	.word	0x000000ff
        /*0220*/ 	.word	0x000000e0
        /*0224*/ 	.short	0x0100
        /*0226*/ 	.byte	0x08
	.zero		1


	//   ....[23]....
        /*0228*/ 	.word	0x00000730
        /*022c*/ 	.word	0x000000ff
        /*0230*/ 	.word	0x000000e8
        /*0234*/ 	.short	0x0100
        /*0236*/ 	.byte	0x08
	.zero		1


	//   ....[24]....
        /*0238*/ 	.word	0x00000750
        /*023c*/ 	.word	0x000000ff
        /*0240*/ 	.word	0x000000c0
        /*0244*/ 	.short	0x0100
        /*0246*/ 	.byte	0x09
	.zero		1


	//   ....[25]....
        /*0248*/ 	.word	0x00000760
        /*024c*/ 	.word	0x000000ff
        /*0250*/ 	.word	0x000000c8
        /*0254*/ 	.short	0x0100
        /*0256*/ 	.byte	0x09
	.zero		1


	//   ....[26]....
        /*0258*/ 	.word	0x00000770
        /*025c*/ 	.word	0x000000ff
        /*0260*/ 	.word	0x000000d0
        /*0264*/ 	.short	0x0100
        /*0266*/ 	.byte	0x09
	.zero		1


	//   ....[27]....
        /*0268*/ 	.word	0x00000780
        /*026c*/ 	.word	0x000000ff
        /*0270*/ 	.word	0x000000d8
        /*0274*/ 	.short	0x0100
        /*0276*/ 	.byte	0x09
	.zero		1


	//   ....[28]....
        /*0278*/ 	.word	0x00001570
        /*027c*/ 	.word	0x0000009d
        /*0280*/ 	.word	0x00000000
        /*0284*/ 	.short	0x010a
        /*0286*/ 	.byte	0x2a
	.zero		1


	//   ....[29]....
        /*0288*/ 	.word	0x00001710
        /*028c*/ 	.word	0x00000003
        /*0290*/ 	.word	0x00000000
        /*0294*/ 	.short	0x010a
        /*0296*/ 	.byte	0x3f
	.zero		1


	//   ....[30]....
        /*0298*/ 	.word	0x00001770
        /*029c*/ 	.word	0x00000003
        /*02a0*/ 	.word	0x00000000
        /*02a4*/ 	.short	0x010a
        /*02a6*/ 	.byte	0x3f
	.zero		1


	//   ....[31]....
        /*02a8*/ 	.word	0x000019e0
        /*02ac*/ 	.word	0x000000ff
        /*02b0*/ 	.word	0x00000000
        /*02b4*/ 	.short	0x010a
        /*02b6*/ 	.byte	0x04
	.zero		1


	//   ....[32]....
        /*02b8*/ 	.word	0x00001a20
        /*02bc*/ 	.word	0x000000ff
        /*02c0*/ 	.word	0x00000000
        /*02c4*/ 	.short	0x010a
        /*02c6*/ 	.byte	0x04
	.zero		1


	//   ....[33]....
        /*02c8*/ 	.word	0x00001b90
        /*02cc*/ 	.word	0x000000ff
        /*02d0*/ 	.word	0x00000000
        /*02d4*/ 	.short	0x0101
        /*02d6*/ 	.byte	0x04
	.zero		1


	//   ....[34]....
        /*02d8*/ 	.word	0x00001c80
        /*02dc*/ 	.word	0x0000009e
        /*02e0*/ 	.word	0x00000000
        /*02e4*/ 	.short	0x0101
        /*02e6*/ 	.byte	0x2d
	.zero		1


	//   ....[35]....
        /*02e8*/ 	.word	0x00001d50
        /*02ec*/ 	.word	0x000000ff
        /*02f0*/ 	.word	0x00000000
        /*02f4*/ 	.short	0x0101
        /*02f6*/ 	.byte	0x06
	.zero		1


	//   ....[36]....
        /*02f8*/ 	.word	0x00001e00
        /*02fc*/ 	.word	0x0000009d
        /*0300*/ 	.word	0x00000010
        /*0304*/ 	.short	0x010a
        /*0306*/ 	.byte	0x2a
	.zero		1


	//   ....[37]....
        /*0308*/ 	.word	0x00009bb0
        /*030c*/ 	.word	0x000000a0
        /*0310*/ 	.word	0x00000000
        /*0314*/ 	.short	0x0101
        /*0316*/ 	.byte	0x2d
	.zero		1


	//   ....[38]....
        /*0318*/ 	.word	0x0000a550
        /*031c*/ 	.word	0x0000000a
        /*0320*/ 	.word	0x00000058
        /*0324*/ 	.short	0x010a
        /*0326*/ 	.byte	0x3f
	.zero		1


	//   ....[39]....
        /*0328*/ 	.word	0x0000aa10
        /*032c*/ 	.word	0x00000005
        /*0330*/ 	.word	0x000000e8
        /*0334*/ 	.short	0x0101
        /*0336*/ 	.byte	0x3f
	.zero		1


	//   ....[40]....
        /*0338*/ 	.word	0x0000b190
        /*033c*/ 	.word	0x00000009
        /*0340*/ 	.word	0x00000000
        /*0344*/ 	.short	0x010a
        /*0346*/ 	.byte	0x3f
	.zero		1


	//   ....[41]....
        /*0348*/ 	.word	0x0000b210
        /*034c*/ 	.word	0x00000008
        /*0350*/ 	.word	0x00000000
        /*0354*/ 	.short	0x010a
        /*0356*/ 	.byte	0x3f
	.zero		1


	//   ....[42]....
        /*0358*/ 	.word	0x0000b2a0
        /*035c*/ 	.word	0x00000009
        /*0360*/ 	.word	0x00000000
        /*0364*/ 	.short	0x010a
        /*0366*/ 	.byte	0x3f
	.zero		1


	//   ....[43]....
        /*0368*/ 	.word	0x0000b330
        /*036c*/ 	.word	0x00000008
        /*0370*/ 	.word	0x00000000
        /*0374*/ 	.short	0x010a
        /*0376*/ 	.byte	0x3f
	.zero		1


	//   ....[44]....
        /*0378*/ 	.word	0x0000b3c0
        /*037c*/ 	.word	0x00000009
        /*0380*/ 	.word	0x00000000
        /*0384*/ 	.short	0x010a
        /*0386*/ 	.byte	0x3f
	.zero		1


	//   ....[45]....
        /*0388*/ 	.word	0x0000b450
        /*038c*/ 	.word	0x00000008
        /*0390*/ 	.word	0x00000000
        /*0394*/ 	.short	0x010a
        /*0396*/ 	.byte	0x3f
	.zero		1


	//   ....[46]....
        /*0398*/ 	.word	0x0000b4e0
        /*039c*/ 	.word	0x00000009
        /*03a0*/ 	.word	0x00000000
        /*03a4*/ 	.short	0x010a
        /*03a6*/ 	.byte	0x3f
	.zero		1


	//   ....[47]....
        /*03a8*/ 	.word	0x0000b570
        /*03ac*/ 	.word	0x00000008
        /*03b0*/ 	.word	0x00000000
        /*03b4*/ 	.short	0x010a
        /*03b6*/ 	.byte	0x3f
	.zero		1


	//   ....[48]....
        /*03b8*/ 	.word	0x0000b600
        /*03bc*/ 	.word	0x00000009
        /*03c0*/ 	.word	0x00000000
        /*03c4*/ 	.short	0x010a
        /*03c6*/ 	.byte	0x3f
	.zero		1


	//   ....[49]....
        /*03c8*/ 	.word	0x0000b690
        /*03cc*/ 	.word	0x00000006
        /*03d0*/ 	.word	0x00000000
        /*03d4*/ 	.short	0x010a
        /*03d6*/ 	.byte	0x3f
	.zero		1


	//   ....[50]....
        /*03d8*/ 	.word	0x0000b720
        /*03dc*/ 	.word	0x00000003
        /*03e0*/ 	.word	0x00000000
        /*03e4*/ 	.short	0x010a
        /*03e6*/ 	.byte	0x3f
	.zero		1


	//   ....[51]....
        /*03e8*/ 	.word	0x0000b780
        /*03ec*/ 	.word	0x0000009f
        /*03f0*/ 	.word	0x00000000
        /*03f4*/ 	.short	0x010a
        /*03f6*/ 	.byte	0x3f
	.zero		1


	//   ....[52]....
        /*03f8*/ 	.word	0x0000b7d0
        /*03fc*/ 	.word	0x00000003
        /*0400*/ 	.word	0x00000000
        /*0404*/ 	.short	0x010a
        /*0406*/ 	.byte	0x3f
	.zero		1


	//   ....[53]....
        /*0408*/ 	.word	0x0000b830
        /*040c*/ 	.word	0x00000004
        /*0410*/ 	.word	0x00000000
        /*0414*/ 	.short	0x010a
        /*0416*/ 	.byte	0x3f
	.zero		1


	//   ....[54]....
        /*0418*/ 	.word	0x0000b880
        /*041c*/ 	.word	0x0000009f
        /*0420*/ 	.word	0x00000010
        /*0424*/ 	.short	0x010a
        /*0426*/ 	.byte	0x3f
	.zero		1


	//   ....[55]....
        /*0428*/ 	.word	0x0000b950
        /*042c*/ 	.word	0x0000000a
        /*0430*/ 	.word	0x00000058
        /*0434*/ 	.short	0x010a
        /*0436*/ 	.byte	0x3f
	.zero		1


	//   ....[56]....
        /*0438*/ 	.word	0x0000ba20
        /*043c*/ 	.word	0x00000009
        /*0440*/ 	.word	0x00000000
        /*0444*/ 	.short	0x010a
        /*0446*/ 	.byte	0x3f
	.zero		1


	//   ....[57]....
        /*0448*/ 	.word	0x0000ba70
        /*044c*/ 	.word	0x00000008
        /*0450*/ 	.word	0x00000000
        /*0454*/ 	.short	0x010a
        /*0456*/ 	.byte	0x3f
	.zero		1


	//   ....[58]....
        /*0458*/ 	.word	0x0000bac0
        /*045c*/ 	.word	0x00000009
        /*0460*/ 	.word	0x00000000
        /*0464*/ 	.short	0x010a
        /*0466*/ 	.byte	0x3f
	.zero		1


	//   ....[59]....
        /*0468*/ 	.word	0x0000bb10
        /*046c*/ 	.word	0x00000008
        /*0470*/ 	.word	0x00000000
        /*0474*/ 	.short	0x010a
        /*0476*/ 	.byte	0x3f
	.zero		1


	//   ....[60]....
        /*0478*/ 	.word	0x0000bb60
        /*047c*/ 	.word	0x00000009
        /*0480*/ 	.word	0x00000000
        /*0484*/ 	.short	0x010a
        /*0486*/ 	.byte	0x3f
	.zero		1


	//   ....[61]....
        /*0488*/ 	.word	0x0000bbb0
        /*048c*/ 	.word	0x00000008
        /*0490*/ 	.word	0x00000000
        /*0494*/ 	.short	0x010a
        /*0496*/ 	.byte	0x3f
	.zero		1


	//   ....[62]....
        /*0498*/ 	.word	0x0000bc00
        /*049c*/ 	.word	0x00000009
        /*04a0*/ 	.word	0x00000000
        /*04a4*/ 	.short	0x010a
        /*04a6*/ 	.byte	0x3f
	.zero		1


	//   ....[63]....
        /*04a8*/ 	.word	0x0000bc50
        /*04ac*/ 	.word	0x00000008
        /*04b0*/ 	.word	0x00000000
        /*04b4*/ 	.short	0x010a
        /*04b6*/ 	.byte	0x3f
	.zero		1


	//   ....[64]....
        /*04b8*/ 	.word	0x0000bca0
        /*04bc*/ 	.word	0x00000009
        /*04c0*/ 	.word	0x00000000
        /*04c4*/ 	.short	0x010a
        /*04c6*/ 	.byte	0x3f
	.zero		1


	//   ....[65]....
        /*04c8*/ 	.word	0x0000bcf0
        /*04cc*/ 	.word	0x00000006
        /*04d0*/ 	.word	0x00000000
        /*04d4*/ 	.short	0x010a
        /*04d6*/ 	.byte	0x3f
	.zero		1


	//----- nvinfo : EIATTR_NUM_MBARRIERS
	.align		4
.L_37:
        /*04d8*/ 	.byte	0x03, 0x38
        /*04da*/ 	.short	0x001c


	//----- nvinfo : EIATTR_EXIT_INSTR_OFFSETS
	.align		4
        /*04dc*/ 	.byte	0x04, 0x1c
        /*04de*/ 	.short	(.L_39 - .L_38)


	//   ....[0]....
.L_38:
        /*04e0*/ 	.word	0x00001290


	//   ....[1]....
        /*04e4*/ 	.word	0x000012f0


	//   ....[2]....
        /*04e8*/ 	.word	0x0000a240


	//   ....[3]....
        /*04ec*/ 	.word	0x0000a270


	//   ....[4]....
        /*04f0*/ 	.word	0x0000b770


	//----- nvinfo : EIATTR_MAX_THREADS
	.align		4
.L_39:
        /*04f4*/ 	.byte	0x04, 0x05
        /*04f6*/ 	.short	(.L_41 - .L_40)
.L_40:
        /*04f8*/ 	.word	0x00000180
        /*04fc*/ 	.word	0x00000001
        /*0500*/ 	.word	0x00000001


	//----- nvinfo : EIATTR_CRS_STACK_SIZE
	.align		4
.L_41:
        /*0504*/ 	.byte	0x04, 0x1e
        /*0506*/ 	.short	(.L_43 - .L_42)
.L_42:
        /*0508*/ 	.word	0x00000000


	//----- nvinfo : EIATTR_CBANK_PARAM_SIZE
	.align		4
.L_43:
        /*050c*/ 	.byte	0x03, 0x19
        /*050e*/ 	.short	0x0470


	//----- nvinfo : EIATTR_PARAM_CBANK
	.align		4
        /*0510*/ 	.byte	0x04, 0x0a
        /*0512*/ 	.short	(.L_45 - .L_44)
	.align		4
.L_44:
        /*0514*/ 	.word	index@(.nv.constant0._ZN7cutlass13device_kernelINS_4gemm6kernel13GemmUniversalIN4cute5tupleIJiiiiEEENS1_10collective13CollectiveMmaINS1_34MainloopSm90TmaGmmaWarpSpecializedILi11ENS5_IJNS4_1CILi1EEESB_SB_EEENS1_32KernelTmaWarpSpecializedPingpongEEENS5_IJNSA_ILi64EEENSA_ILi256EEENSA_ILi32EEEEEENS_6half_tENS5_IJlSB_lEEESJ_NS5_IJSB_llEEENS4_8TiledMMAINS4_8MMA_AtomIJNS4_4SM904GMMA26MMA_64x256x16_F32F16F16_SSILNSP_5MajorE0ELSR_1ELNSP_7ScaleInE1ELSS_1EEEEEENS4_6LayoutISC_NS5_IJNSA_ILi0EEESW_SW_EEEEENS5_IJNS4_10UnderscoreESZ_SZ_EEEEENS4_13SM90_TMA_LOADENS4_14ComposedLayoutINS4_7SwizzleILi2ELi4ELi3EEENS4_18smem_ptr_flag_bitsILi16EEENSV_INS5_IJNSA_ILi8EEESH_EEENS5_IJSH_SB_EEEEEEEvNS4_8identityES12_NS13_INS14_ILi3ELi4ELi3EEES17_NSV_INS5_IJSF_S18_EEENS5_IJSB_SF_EEEEEEEvS1D_EENS_8epilogue10collective6detail29Sm90TmaWarpSpecializedAdapterINS1L_15DefaultEpilogueISJ_SK_SK_NS1K_6thread17LinearCombinationISJ_Li1EffLNS1P_9ScaleType4KindE0ELNS_15FloatRoundStyleE2ESJ_EENS1_15EpilogueDefaultEEEEEvvEEEEvNT_6ParamsE)
        /*0518*/ 	.short	0x0210
        /*051a*/ 	.short	0x0470


	//----- nvinfo : EIATTR_SW_WAR
	.align		4
.L_45:
        /*051c*/ 	.byte	0x04, 0x36
        /*051e*/ 	.short	(.L_47 - .L_46)
.L_46:
        /*0520*/ 	.word	0x00000008
.L_47:


//--------------------- .nv.callgraph             --------------------------
	.section	.nv.callgraph,"",@"SHT_CUDA_CALLGRAPH"
	.align	4
	.sectionentsize	8
	.align		4
        /*0000*/ 	.word	0x00000000
	.align		4
        /*0004*/ 	.word	0xffffffff
	.align		4
        /*0008*/ 	.word	index@(_ZN7cutlass13device_kernelINS_4gemm6kernel13GemmUniversalIN4cute5tupleIJiiiiEEENS1_10collective13CollectiveMmaINS1_34MainloopSm90TmaGmmaWarpSpecializedILi11ENS5_IJNS4_1CILi1EEESB_SB_EEENS1_32KernelTmaWarpSpecializedPingpongEEENS5_IJNSA_ILi64EEENSA_ILi256EEENSA_ILi32EEEEEENS_6half_tENS5_IJlSB_lEEESJ_NS5_IJSB_llEEENS4_8TiledMMAINS4_8MMA_AtomIJNS4_4SM904GMMA26MMA_64x256x16_F32F16F16_SSILNSP_5MajorE0ELSR_1ELNSP_7ScaleInE1ELSS_1EEEEEENS4_6LayoutISC_NS5_IJNSA_ILi0EEESW_SW_EEEEENS5_IJNS4_10UnderscoreESZ_SZ_EEEEENS4_13SM90_TMA_LOADENS4_14ComposedLayoutINS4_7SwizzleILi2ELi4ELi3EEENS4_18smem_ptr_flag_bitsILi16EEENSV_INS5_IJNSA_ILi8EEESH_EEENS5_IJSH_SB_EEEEEEEvNS4_8identityES12_NS13_INS14_ILi3ELi4ELi3EEES17_NSV_INS5_IJSF_S18_EEENS5_IJSB_SF_EEEEEEEvS1D_EENS_8epilogue10collective6detail29Sm90TmaWarpSpecializedAdapterINS1L_15DefaultEpilogueISJ_SK_SK_NS1K_6thread17LinearCombinationISJ_Li1EffLNS1P_9ScaleType4KindE0ELNS_15FloatRoundStyleE2ESJ_EENS1_15EpilogueDefaultEEEEEvvEEEEvNT_6ParamsE)
	.align		4
        /*000c*/ 	.word	index@(__assertfail)
	.align		4
        /*0010*/ 	.word	0x00000000
	.align		4
        /*0014*/ 	.word	0xfffffffe
	.align		4
        /*0018*/ 	.word	0x00000000
	.align		4
        /*001c*/ 	.word	0xfffffffd
	.align		4
        /*0020*/ 	.word	0x00000000
	.align		4
        /*0024*/ 	.word	0xfffffffc


//--------------------- .nv.constant4             --------------------------
	.section	.nv.constant4,"a",@progbits
	.align	8
	.align		8
.nv.constant4:
        /*0000*/ 	.dword	__assertfail
	.align		8
        /*0008*/ 	.dword	__unnamed_1
	.align		8
        /*0010*/ 	.dword	_ZN40_INTERNAL_36d36fdb_4_k_cu_52a349fd_177744cuda3std3__45__cpo5beginE
	.align		8
        /*0018*/ 	.dword	_ZN40_INTERNAL_36d36fdb_4_k_cu_52a349fd_177744cuda3std3__45__cpo3endE
	.align		8
        /*0020*/ 	.dword	_ZN40_INTERNAL_36d36fdb_4_k_cu_52a349fd_177744cuda3std3__45__cpo6cbeginE
	.align		8
        /*0028*/ 	.dword	_ZN40_INTERNAL_36d36fdb_4_k_cu_52a349fd_177744cuda3std3__45__cpo4cendE
	.align		8
        /*0030*/ 	.dword	_ZN40_INTERNAL_36d36fdb_4_k_cu_52a349fd_177744cuda3std3__442_GLOBAL__N__36d36fdb_4_k_cu_52a349fd_177746ignoreE
	.align		8
        /*0038*/ 	.dword	_ZN40_INTERNAL_36d36fdb_4_k_cu_52a349fd_177744cuda3std3__419piecewise_constructE
	.align		8
        /*0040*/ 	.dword	_ZN40_INTERNAL_36d36fdb_4_k_cu_52a349fd_177744cuda3std3__48in_placeE
	.align		8
        /*0048*/ 	.dword	_ZN40_INTERNAL_36d36fdb_4_k_cu_52a349fd_177744cuda3std6ranges3__45__cpo4swapE
	.align		8
        /*0050*/ 	.dword	_ZN40_INTERNAL_36d36fdb_4_k_cu_52a349fd_177744cuda3std6ranges3__45__cpo9iter_moveE
	.align		8
        /*0058*/ 	.dword	_ZN40_INTERNAL_36d36fdb_4_k_cu_52a349fd_177744cute7productE
	.align		8
        /*0060*/ 	.dword	_ZN40_INTERNAL_36d36fdb_4_k_cu_52a349fd_177744cute1_E
	.align		8
        /*0068*/ 	.dword	$str$22
	.align		8
        /*0070*/ 	.dword	$str$23


//--------------------- .text._ZN7cutlass13device_kernelINS_4gemm6kernel13GemmUniversalIN4cute5tupleIJiiiiEEENS1_10collective13CollectiveMmaINS1_34MainloopSm90TmaGmmaWarpSpecializedILi11ENS5_IJNS4_1CILi1EEESB_SB_EEENS1_32KernelTmaWarpSpecializedPingpongEEENS5_IJNSA_ILi64EEENSA_ILi256EEENSA_ILi32EEEEEENS_6half_tENS5_IJlSB_lEEESJ_NS5_IJSB_llEEENS4_8TiledMMAINS4_8MMA_AtomIJNS4_4SM904GMMA26MMA_64x256x16_F32F16F16_SSILNSP_5MajorE0ELSR_1ELNSP_7ScaleInE1ELSS_1EEEEEENS4_6LayoutISC_NS5_IJNSA_ILi0EEESW_SW_EEEEENS5_IJNS4_10UnderscoreESZ_SZ_EEEEENS4_13SM90_TMA_LOADENS4_14ComposedLayoutINS4_7SwizzleILi2ELi4ELi3EEENS4_18smem_ptr_flag_bitsILi16EEENSV_INS5_IJNSA_ILi8EEESH_EEENS5_IJSH_SB_EEEEEEEvNS4_8identityES12_NS13_INS14_ILi3ELi4ELi3EEES17_NSV_INS5_IJSF_S18_EEENS5_IJSB_SF_EEEEEEEvS1D_EENS_8epilogue10collective6detail29Sm90TmaWarpSpecializedAdapterINS1L_15DefaultEpilogueISJ_SK_SK_NS1K_6thread17LinearCombinationISJ_Li1EffLNS1P_9ScaleType4KindE0ELNS_15FloatRoundStyleE2ESJ_EENS1_15EpilogueDefaultEEEEEvvEEEEvNT_6ParamsE --------------------------
	.section	.text._ZN7cutlass13device_kernelINS_4gemm6kernel13GemmUniversalIN4cute5tupleIJiiiiEEENS1_10collective13CollectiveMmaINS1_34MainloopSm90TmaGmmaWarpSpecializedILi11ENS5_IJNS4_1CILi1EEESB_SB_EEENS1_32KernelTmaWarpSpecializedPingpongEEENS5_IJNSA_ILi64EEENSA_ILi256EEENSA_ILi32EEEEEENS_6half_tENS5_IJlSB_lEEESJ_NS5_IJSB_llEEENS4_8TiledMMAINS4_8MMA_AtomIJNS4_4SM904GMMA26MMA_64x256x16_F32F16F16_SSILNSP_5MajorE0ELSR_1ELNSP_7ScaleInE1ELSS_1EEEEEENS4_6LayoutISC_NS5_IJNSA_ILi0EEESW_SW_EEEEENS5_IJNS4_10UnderscoreESZ_SZ_EEEEENS4_13SM90_TMA_LOADENS4_14ComposedLayoutINS4_7SwizzleILi2ELi4ELi3EEENS4_18smem_ptr_flag_bitsILi16EEENSV_INS5_IJNSA_ILi8EEESH_EEENS5_IJSH_SB_EEEEEEEvNS4_8identityES12_NS13_INS14_ILi3ELi4ELi3EEES17_NSV_INS5_IJSF_S18_EEENS5_IJSB_SF_EEEEEEEvS1D_EENS_8epilogue10collective6detail29Sm90TmaWarpSpecializedAdapterINS1L_15DefaultEpilogueISJ_SK_SK_NS1K_6thread17LinearCombinationISJ_Li1EffLNS1P_9ScaleType4KindE0ELNS_15FloatRoundStyleE2ESJ_EENS1_15EpilogueDefaultEEEEEvvEEEEvNT_6ParamsE,"ax",@progbits
	.align	128
.text._ZN7cutlass13device_kernelINS_4gemm6kernel13GemmUniversalIN4cute5tupleIJiiiiEEENS1_10collective13CollectiveMmaINS1_34MainloopSm90TmaGmmaWarpSpecializedILi11ENS5_IJNS4_1CILi1EEESB_SB_EEENS1_32KernelTmaWarpSpecializedPingpongEEENS5_IJNSA_ILi64EEENSA_ILi256EEENSA_ILi32EEEEEENS_6half_tENS5_IJlSB_lEEESJ_NS5_IJSB_llEEENS4_8TiledMMAINS4_8MMA_AtomIJNS4_4SM904GMMA26MMA_64x256x16_F32F16F16_SSILNSP_5MajorE0ELSR_1ELNSP_7ScaleInE1ELSS_1EEEEEENS4_6LayoutISC_NS5_IJNSA_ILi0EEESW_SW_EEEEENS5_IJNS4_10UnderscoreESZ_SZ_EEEEENS4_13SM90_TMA_LOADENS4_14ComposedLayoutINS4_7SwizzleILi2ELi4ELi3EEENS4_18smem_ptr_flag_bitsILi16EEENSV_INS5_IJNSA_ILi8EEESH_EEENS5_IJSH_SB_EEEEEEEvNS4_8identityES12_NS13_INS14_ILi3ELi4ELi3EEES17_NSV_INS5_IJSF_S18_EEENS5_IJSB_SF_EEEEEEEvS1D_EENS_8epilogue10collective6detail29Sm90TmaWarpSpecializedAdapterINS1L_15DefaultEpilogueISJ_SK_SK_NS1K_6thread17LinearCombinationISJ_Li1EffLNS1P_9ScaleType4KindE0ELNS_15FloatRoundStyleE2ESJ_EENS1_15EpilogueDefaultEEEEEvvEEEEvNT_6ParamsE:
        .type           _ZN7cutlass13device_kernelINS_4gemm6kernel13GemmUniversalIN4cute5tupleIJiiiiEEENS1_10collective13CollectiveMmaINS1_34MainloopSm90TmaGmmaWarpSpecializedILi11ENS5_IJNS4_1CILi1EEESB_SB_EEENS1_32KernelTmaWarpSpecializedPingpongEEENS5_IJNSA_ILi64EEENSA_ILi256EEENSA_ILi32EEEEEENS_6half_tENS5_IJlSB_lEEESJ_NS5_IJSB_llEEENS4_8TiledMMAINS4_8MMA_AtomIJNS4_4SM904GMMA26MMA_64x256x16_F32F16F16_SSILNSP_5MajorE0ELSR_1ELNSP_7ScaleInE1ELSS_1EEEEEENS4_6LayoutISC_NS5_IJNSA_ILi0EEESW_SW_EEEEENS5_IJNS4_10UnderscoreESZ_SZ_EEEEENS4_13SM90_TMA_LOADENS4_14ComposedLayoutINS4_7SwizzleILi2ELi4ELi3EEENS4_18smem_ptr_flag_bitsILi16EEENSV_INS5_IJNSA_ILi8EEESH_EEENS5_IJSH_SB_EEEEEEEvNS4_8identityES12_NS13_INS14_ILi3ELi4ELi3EEES17_NSV_INS5_IJSF_S18_EEENS5_IJSB_SF_EEEEEEEvS1D_EENS_8epilogue10collective6detail29Sm90TmaWarpSpecializedAdapterINS1L_15DefaultEpilogueISJ_SK_SK_NS1K_6thread17LinearCombinationISJ_Li1EffLNS1P_9ScaleType4KindE0ELNS_15FloatRoundStyleE2ESJ_EENS1_15EpilogueDefaultEEEEEvvEEEEvNT_6ParamsE,@function
        .size           _ZN7cutlass13device_kernelINS_4gemm6kernel13GemmUniversalIN4cute5tupleIJiiiiEEENS1_10collective13CollectiveMmaINS1_34MainloopSm90TmaGmmaWarpSpecializedILi11ENS5_IJNS4_1CILi1EEESB_SB_EEENS1_32KernelTmaWarpSpecializedPingpongEEENS5_IJNSA_ILi64EEENSA_ILi256EEENSA_ILi32EEEEEENS_6half_tENS5_IJlSB_lEEESJ_NS5_IJSB_llEEENS4_8TiledMMAINS4_8MMA_AtomIJNS4_4SM904GMMA26MMA_64x256x16_F32F16F16_SSILNSP_5MajorE0ELSR_1ELNSP_7ScaleInE1ELSS_1EEEEEENS4_6LayoutISC_NS5_IJNSA_ILi0EEESW_SW_EEEEENS5_IJNS4_10UnderscoreESZ_SZ_EEEEENS4_13SM90_TMA_LOADENS4_14ComposedLayoutINS4_7SwizzleILi2ELi4ELi3EEENS4_18smem_ptr_flag_bitsILi16EEENSV_INS5_IJNSA_ILi8EEESH_EEENS5_IJSH_SB_EEEEEEEvNS4_8identityES12_NS13_INS14_ILi3ELi4ELi3EEES17_NSV_INS5_IJSF_S18_EEENS5_IJSB_SF_EEEEEEEvS1D_EENS_8epilogue10collective6detail29Sm90TmaWarpSpecializedAdapterINS1L_15DefaultEpilogueISJ_SK_SK_NS1K_6thread17LinearCombinationISJ_Li1EffLNS1P_9ScaleType4KindE0ELNS_15FloatRoundStyleE2ESJ_EENS1_15EpilogueDefaultEEEEEvvEEEEvNT_6ParamsE,(.L_x_340 - _ZN7cutlass13device_kernelINS_4gemm6kernel13GemmUniversalIN4cute5tupleIJiiiiEEENS1_10collective13CollectiveMmaINS1_34MainloopSm90TmaGmmaWarpSpecializedILi11ENS5_IJNS4_1CILi1EEESB_SB_EEENS1_32KernelTmaWarpSpecializedPingpongEEENS5_IJNSA_ILi64EEENSA_ILi256EEENSA_ILi32EEEEEENS_6half_tENS5_IJlSB_lEEESJ_NS5_IJSB_llEEENS4_8TiledMMAINS4_8MMA_AtomIJNS4_4SM904GMMA26MMA_64x256x16_F32F16F16_SSILNSP_5MajorE0ELSR_1ELNSP_7ScaleInE1ELSS_1EEEEEENS4_6LayoutISC_NS5_IJNSA_ILi0EEESW_SW_EEEEENS5_IJNS4_10UnderscoreESZ_SZ_EEEEENS4_13SM90_TMA_LOADENS4_14ComposedLayoutINS4_7SwizzleILi2ELi4ELi3EEENS4_18smem_ptr_flag_bitsILi16EEENSV_INS5_IJNSA_ILi8EEESH_EEENS5_IJSH_SB_EEEEEEEvNS4_8identityES12_NS13_INS14_ILi3ELi4ELi3EEES17_NSV_INS5_IJSF_S18_EEENS5_IJSB_SF_EEEEEEEvS1D_EENS_8epilogue10collective6detail29Sm90TmaWarpSpecializedAdapterINS1L_15DefaultEpilogueISJ_SK_SK_NS1K_6thread17LinearCombinationISJ_Li1EffLNS1P_9ScaleType4KindE0ELNS_15FloatRoundStyleE2ESJ_EENS1_15EpilogueDefaultEEEEEvvEEEEvNT_6ParamsE)
        .other          _ZN7cutlass13device_kernelINS_4gemm6kernel13GemmUniversalIN4cute5tupleIJiiiiEEENS1_10collective13CollectiveMmaINS1_34MainloopSm90TmaGmmaWarpSpecializedILi11ENS5_IJNS4_1CILi1EEESB_SB_EEENS1_32KernelTmaWarpSpecializedPingpongEEENS5_IJNSA_ILi64EEENSA_ILi256EEENSA_ILi32EEEEEENS_6half_tENS5_IJlSB_lEEESJ_NS5_IJSB_llEEENS4_8TiledMMAINS4_8MMA_AtomIJNS4_4SM904GMMA26MMA_64x256x16_F32F16F16_SSILNSP_5MajorE0ELSR_1ELNSP_7ScaleInE1ELSS_1EEEEEENS4_6LayoutISC_NS5_IJNSA_ILi0EEESW_SW_EEEEENS5_IJNS4_10UnderscoreESZ_SZ_EEEEENS4_13SM90_TMA_LOADENS4_14ComposedLayoutINS4_7SwizzleILi2ELi4ELi3EEENS4_18smem_ptr_flag_bitsILi16EEENSV_INS5_IJNSA_ILi8EEESH_EEENS5_IJSH_SB_EEEEEEEvNS4_8identityES12_NS13_INS14_ILi3ELi4ELi3EEES17_NSV_INS5_IJSF_S18_EEENS5_IJSB_SF_EEEEEEEvS1D_EENS_8epilogue10collective6detail29Sm90TmaWarpSpecializedAdapterINS1L_15DefaultEpilogueISJ_SK_SK_NS1K_6thread17LinearCombinationISJ_Li1EffLNS1P_9ScaleType4KindE0ELNS_15FloatRoundStyleE2ESJ_EENS1_15EpilogueDefaultEEEEEvvEEEEvNT_6ParamsE,@"STO_CUDA_ENTRY STV_DEFAULT"
_ZN7cutlass13device_kernelINS_4gemm6kernel13GemmUniversalIN4cute5tupleIJiiiiEEENS1_10collective13CollectiveMmaINS1_34MainloopSm90TmaGmmaWarpSpecializedILi11ENS5_IJNS4_1CILi1EEESB_SB_EEENS1_32KernelTmaWarpSpecializedPingpongEEENS5_IJNSA_ILi64EEENSA_ILi256EEENSA_ILi32EEEEEENS_6half_tENS5_IJlSB_lEEESJ_NS5_IJSB_llEEENS4_8TiledMMAINS4_8MMA_AtomIJNS4_4SM904GMMA26MMA_64x256x16_F32F16F16_SSILNSP_5MajorE0ELSR_1ELNSP_7ScaleInE1ELSS_1EEEEEENS4_6LayoutISC_NS5_IJNSA_ILi0EEESW_SW_EEEEENS5_IJNS4_10UnderscoreESZ_SZ_EEEEENS4_13SM90_TMA_LOADENS4_14ComposedLayoutINS4_7SwizzleILi2ELi4ELi3EEENS4_18smem_ptr_flag_bitsILi16EEENSV_INS5_IJNSA_ILi8EEESH_EEENS5_IJSH_SB_EEEEEEEvNS4_8identityES12_NS13_INS14_ILi3ELi4ELi3EEES17_NSV_INS5_IJSF_S18_EEENS5_IJSB_SF_EEEEEEEvS1D_EENS_8epilogue10collective6detail29Sm90TmaWarpSpecializedAdapterINS1L_15DefaultEpilogueISJ_SK_SK_NS1K_6thread17LinearCombinationISJ_Li1EffLNS1P_9ScaleType4KindE0ELNS_15FloatRoundStyleE2ESJ_EENS1_15EpilogueDefaultEEEEEvvEEEEvNT_6ParamsE:
[----:B------:R-:W0:Y:S02]  /*0000*/  LDC R1, c[0x0][0x28] ;  /* 0x00000a00ff017b82 */ /* 0x000e240000000800 */
[----:B0-----:R-:W-:Y:S01]  /*0010*/  VIADD R1, R1, 0xfffffff8 ;  /* 0xfffffff801017836 */ /* 0x001fe20000000000 */
[----:B------:R-:W0:Y:S01]  /*0020*/  S2R R4, SR_TID.X ;  /* 0x0000000000047919 */ /* 0x000e220000002100 */
[----:B------:R-:W-:Y:S01]  /*0030*/  ELECT P0, URZ, PT ;  /* 0x00000000003f782f */ /* 0x000fe20003800000 */
[----:B------:R-:W-:Y:S01]  /*0040*/  BSSY B0, `(.L_x_0) ;  /* 0x000000f000007945 */ /* 0x000fe20003800000 */
[--C-:B0-----:R-:W-:Y:S02]  /*0050*/  SHF.R.U32.HI R0, RZ, 0x5, R4.reuse ;  /* 0x00000005ff007819 */ /* 0x101fe40000011604 */
[----:B------:R-:W-:-:S03]  /*0060*/  SHF.R.U32.HI R5, RZ, 0x7, R4 ;  /* 0x00000007ff057819 */ /* 0x000fc60000011604 */
[----:B------:R-:W0:Y:S04]  /*0070*/  SHFL.IDX PT, R2, R0, RZ, 0x1f ;  /* 0x00001fff00027589 */ /* 0x000e2800000e0000 */
[----:B------:R1:W2:Y:S01]  /*0080*/  SHFL.IDX PT, R8, R5, RZ, 0x1f ;  /* 0x00001fff05087589 */ /* 0x0002a200000e0000 */
[----:B0-----:R-:W-:-:S13]  /*0090*/  ISETP.NE.OR P0, PT, R2, RZ, !P0 ;  /* 0x000000ff0200720c */ /* 0x001fda0004705670 */
[----:B-12---:R-:W-:Y:S05]  /*00a0*/  @P0 BRA `(.L_x_1) ;  /* 0x0000000000200947 */ /* 0x006fea0003800000 */
[----:B------:R-:W-:Y:S02]  /*00b0*/  ULDC.64 UR4, c[0x0][0x198] ;  /* 0x0000660000047ab9 */ /* 0x000fe40000000a00 */
[----:B------:R-:W-:Y:S02]  /*00c0*/  UIADD3 UR6, UP0, UR4, 0xf0, URZ ;  /* 0x000000f004067890 */ /* 0x000fe4000ff1e03f */
[----:B------:R-:W-:Y:S02]  /*00d0*/  UIADD3 UR4, UP1, UR4, 0x1f0, URZ ;  /* 0x000001f004047890 */ /* 0x000fe4000ff3e03f */
[----:B------:R-:W-:Y:S02]  /*00e0*/  UIADD3.X UR7, URZ, UR5, URZ, UP0, !UPT ;  /* 0x000000053f077290 */ /* 0x000fe400087fe43f */
[----:B------:R-:W-:-:S07]  /*00f0*/  UIADD3.X UR5, URZ, UR5, URZ, UP1, !UPT ;  /* 0x000000053f057290 */ /* 0x000fce0008ffe43f */
[----:B------:R0:W-:Y:S02]  /*0100*/  UTMACCTL.PF [UR6] ;  /* 0x00000000060079b9 */ /* 0x0001e40008040000 */
[----:B------:R0:W-:Y:S02]  /*0110*/  UTMACCTL.PF [UR4] ;  /* 0x00000000040079b9 */ /* 0x0001e40008040000 */
[----:B0-----:R-:W-:Y:S01]  /*0120*/  NOP ;  /* 0x0000000000007918 */ /* 0x001fe20000000000 */
.L_x_1:
[----:B------:R-:W-:Y:S05]  /*0130*/  BSYNC B0 ;  /* 0x0000000000007941 */ /* 0x000fea0003800000 */
.L_x_0:
[----:B------:R-:W0:Y:S02]  /*0140*/  SHFL.IDX PT, R3, R0, RZ, 0x1f ;  /* 0x00001fff00037589 */ /* 0x000e2400000e0000 */
[----:B0-----:R-:W-:-:S13]  /*0150*/  ISETP.NE.AND P0, PT, R3, RZ, PT ;  /* 0x000000ff0300720c */ /* 0x001fda0003f05270 */
[----:B------:R-:W-:Y:S05]  /*0160*/  @P0 BRA `(.L_x_2) ;  /* 0x00000000009c0947 */ /* 0x000fea0003800000 */
[----:B------:R-:W-:Y:S01]  /*0170*/  ELECT P0, URZ, PT ;  /* 0x00000000003f782f */ /* 0x000fe20003800000 */
[----:B------:R-:W-:-:S12]  /*0180*/  BSSY B0, `(.L_x_2) ;  /* 0x0000025000007945 */ /* 0x000fd80003800000 */
[----:B------:R-:W-:Y:S05]  /*0190*/  @!P0 BRA `(.L_x_3) ;  /* 0x00000000008c8947 */ /* 0x000fea0003800000 */
[----:B------:R-:W0:Y:S01]  /*01a0*/  S2UR UR8, SR_CgaCtaId ;  /* 0x00000000000879c3 */ /* 0x000e220000008800 */
[----:B------:R-:W-:Y:S01]  /*01b0*/  UMOV UR4, 0x400 ;  /* 0x0000040000047882 */ /* 0x000fe20000000000 */
[----:B------:R-:W-:Y:S01]  /*01c0*/  UMOV UR5, 0x1 ;  /* 0x0000000100057882 */ /* 0x000fe20000000000 */
[----:B------:R-:W-:Y:S02]  /*01d0*/  UMOV UR6, 0x80 ;  /* 0x0000008000067882 */ /* 0x000fe40000000000 */
[----:B------:R-:W-:-:S04]  /*01e0*/  UIADD3 UR6, -UR6, 0x100000, URZ ;  /* 0x0010000006067890 */ /* 0x000fc8000fffe13f */
[----:B------:R-:W-:Y:S02]  /*01f0*/  USHF.L.U32 UR7, UR6, 0xb, URZ ;  /* 0x0000000b06077899 */ /* 0x000fe4000800063f */
[----:B------:R-:W-:Y:S02]  /*0200*/  USHF.L.U32 UR6, UR6, 0x1, URZ ;  /* 0x0000000106067899 */ /* 0x000fe4000800063f */
[----:B0-----:R-:W-:Y:S02]  /*0210*/  ULEA UR8, UR8, UR4, 0x18 ;  /* 0x0000000408087291 */ /* 0x001fe4000f8ec03f */
[----:B------:R-:W-:-:S04]  /*0220*/  UIADD3 UR4, -UR5, 0x100000, URZ ;  /* 0x0010000005047890 */ /* 0x000fc8000fffe13f */
[----:B------:R-:W-:Y:S02]  /*0230*/  USHF.L.U32 UR5, UR4, 0xb, URZ ;  /* 0x0000000b04057899 */ /* 0x000fe4000800063f */
[----:B------:R-:W-:Y:S01]  /*0240*/  USHF.L.U32 UR4, UR4, 0x1, URZ ;  /* 0x0000000104047899 */ /* 0x000fe2000800063f */
[----:B------:R-:W0:Y:S11]  /*0250*/  FENCE.VIEW.ASYNC.S ;  /* 0x00000000000073c6 */ /* 0x000e360000000000 */
[----:B0-----:R0:W1:Y:S01]  /*0260*/  SYNCS.EXCH.64 URZ, [UR8], UR4 ;  /* 0x00000004083f75b2 */ /* 0x0010620008000100 */
[----:B------:R0:W2:Y:S01]  /*0270*/  SYNCS.EXCH.64 URZ, [UR8+0x58], UR6 ;  /* 0x00005806083f75b2 */ /* 0x0000a20008000100 */
[----:B------:R0:W3:Y:S01]  /*0280*/  SYNCS.EXCH.64 URZ, [UR8+0x8], UR4 ;  /* 0x00000804083f75b2 */ /* 0x0000e20008000100 */
[----:B------:R0:W4:Y:S01]  /*0290*/  SYNCS.EXCH.64 URZ, [UR8+0x60], UR6 ;  /* 0x00006006083f75b2 */ /* 0x0001220008000100 */
[----:B------:R0:W0:Y:S01]  /*02a0*/  SYNCS.EXCH.64 URZ, [UR8+0x10], UR4 ;  /* 0x00001004083f75b2 */ /* 0x0000220008000100 */
        /* <DEDUP_REMOVED lines=17> */
[----:B------:R-:W-:Y:S01]  /*03c0*/  NOP ;  /* 0x0000000000007918 */ /* 0x000fe20000000000 */
.L_x_3:
[----:B0-----:R-:W-:Y:S05]  /*03d0*/  BSYNC B0 ;  /* 0x0000000000007941 */ /* 0x001fea0003800000 */
.L_x_2:
[----:B------:R-:W0:Y:S01]  /*03e0*/  SHFL.IDX PT, R6, R0, RZ, 0x1f ;  /* 0x00001fff00067589 */ /* 0x000e2200000e0000 */
[----:B------:R-:W-:Y:S01]  /*03f0*/  ELECT P0, URZ, PT ;  /* 0x00000000003f782f */ /* 0x000fe20003800000 */
[----:B------:R-:W-:Y:S01]  /*0400*/  NOP ;  /* 0x0000000000007918 */ /* 0x000fe20000000000 */
[----:B------:R-:W-:Y:S01]  /*0410*/  ELECT P1, URZ, PT ;  /* 0x00000000003f782f */ /* 0x000fe20003820000 */
[----:B------:R-:W5:Y:S01]  /*0420*/  SHFL.IDX PT, R3, R0, RZ, 0x1f ;  /* 0x00001fff00037589 */ /* 0x000f6200000e0000 */
[----:B------:R-:W-:Y:S01]  /*0430*/  UMOV UR4, 0x20 ;  /* 0x0000002000047882 */ /* 0x000fe20000000000 */
[----:B------:R-:W-:Y:S01]  /*0440*/  UMOV UR11, 0x80 ;  /* 0x00000080000b7882 */ /* 0x000fe20000000000 */
[----:B------:R-:W-:Y:S01]  /*0450*/  NOP ;  /* 0x0000000000007918 */ /* 0x000fe20000000000 */
[C---:B------:R-:W-:Y:S01]  /*0460*/  VIADD R33, R8.reuse, 0xffffffff ;  /* 0xffffffff08217836 */ /* 0x040fe20000000000 */
[----:B------:R-:W1:Y:S01]  /*0470*/  SHFL.IDX PT, R5, R5, RZ, 0x1f ;  /* 0x00001fff05057589 */ /* 0x000e6200000e0000 */
[----:B------:R-:W-:Y:S01]  /*0480*/  ULDC.64 UR38, c[0x0][0x208] ;  /* 0x0000820000267ab9 */ /* 0x000fe20000000a00 */
[----:B------:R-:W-:-:S02]  /*0490*/  ISETP.NE.AND P2, PT, R8, RZ, PT ;  /* 0x000000ff0800720c */ /* 0x000fc40003f45270 */
[----:B------:R-:W-:Y:S02]  /*04a0*/  ISETP.GE.U32.AND P3, PT, R33, 0x2, PT ;  /* 0x000000022100780c */ /* 0x000fe40003f66070 */
[----:B0-----:R-:W-:Y:S02]  /*04b0*/  ISETP.NE.OR P0, PT, R6, RZ, !P0 ;  /* 0x000000ff0600720c */ /* 0x001fe40004705670 */
[----:B-----5:R-:W-:Y:S02]  /*04c0*/  ISETP.NE.OR P1, PT, R3, RZ, !P1 ;  /* 0x000000ff0300720c */ /* 0x020fe40004f25670 */
[----:B------:R-:W-:-:S04]  /*04d0*/  SHF.R.S32.HI R3, RZ, 0x1f, R2 ;  /* 0x0000001fff037819 */ /* 0x000fc80000011402 */
[----:B------:R-:W-:-:S05]  /*04e0*/  LEA.HI R3, R3, R2, RZ, 0x2 ;  /* 0x0000000203037211 */ /* 0x000fca00078f10ff */
[----:B------:R-:W-:Y:S01]  /*04f0*/  VOTEU.ALL UP0, P0 ;  /* 0x00000000003f7886 */ /* 0x000fe20000000000 */
[----:B------:R-:W-:Y:S01]  /*0500*/  LOP3.LUT R3, R3, 0xfffffffc, RZ, 0xc0, !PT ;  /* 0xfffffffc03037812 */ /* 0x000fe200078ec0ff */
[----:B------:R-:W-:-:S03]  /*0510*/  VOTEU.ALL UP1, P1 ;  /* 0x00000000003f7886 */ /* 0x000fc60000820000 */
[----:B------:R-:W0:Y:S01]  /*0520*/  @!UP0 S2UR UR7, SR_CgaCtaId ;  /* 0x00000000000789c3 */ /* 0x000e220000008800 */
[----:B------:R-:W-:Y:S01]  /*0530*/  @!UP0 UMOV UR6, 0x400 ;  /* 0x0000040000068882 */ /* 0x000fe20000000000 */
[----:B------:R-:W-:-:S04]  /*0540*/  @!UP0 UIADD3 UR4, -UR4, 0x100000, URZ ;  /* 0x0010000004048890 */ /* 0x000fc8000fffe13f */
[----:B------:R-:W-:Y:S02]  /*0550*/  @!UP0 USHF.L.U32 UR5, UR4, 0xb, URZ ;  /* 0x0000000b04058899 */ /* 0x000fe4000800063f */
[----:B------:R-:W-:Y:S01]  /*0560*/  @!UP0 USHF.L.U32 UR4, UR4, 0x1, URZ ;  /* 0x0000000104048899 */ /* 0x000fe2000800063f */
[----:B------:R-:W-:Y:S01]  /*0570*/  IMAD.IADD R0, R2, 0x1, -R3 ;  /* 0x0000000102007824 */ /* 0x000fe200078e0a03 */
[----:B------:R-:W-:Y:S01]  /*0580*/  @!UP1 UMOV UR9, 0x400 ;  /* 0x0000040000099882 */ /* 0x000fe20000000000 */
[----:B------:R-:W-:Y:S01]  /*0590*/  VOTEU.ALL UP2, P1 ;  /* 0x00000000003f7886 */ /* 0x000fe20000840000 */
[----:B------:R-:W-:Y:S01]  /*05a0*/  VOTEU.ALL UP3, P1 ;  /* 0x00000000003f7886 */ /* 0x000fe20000860000 */
[----:B------:R-:W-:Y:S01]  /*05b0*/  VOTEU.ALL UP4, P1 ;  /* 0x00000000003f7886 */ /* 0x000fe20000880000 */
[----:B------:R-:W5:Y:S01]  /*05c0*/  @!UP1 S2UR UR10, SR_CgaCtaId ;  /* 0x00000000000a99c3 */ /* 0x000f620000008800 */
[----:B------:R-:W-:Y:S01]  /*05d0*/  VOTEU.ALL UP5, P1 ;  /* 0x00000000003f7886 */ /* 0x000fe200008a0000 */
[----:B------:R-:W-:-:S04]  /*05e0*/  SHF.R.S32.HI R3, RZ, 0x1f, R4 ;  /* 0x0000001fff037819 */ /* 0x000fc80000011404 */
[----:B------:R-:W-:-:S04]  /*05f0*/  LEA.HI R3, R3, R4, RZ, 0x7 ;  /* 0x0000000403037211 */ /* 0x000fc800078f38ff */
[----:B------:R-:W-:-:S05]  /*0600*/  LOP3.LUT R3, R3, 0xffffff80, RZ, 0xc0, !PT ;  /* 0xffffff8003037812 */ /* 0x000fca00078ec0ff */
[----:B------:R-:W-:Y:S01]  /*0610*/  IMAD.IADD R3, R4, 0x1, -R3 ;  /* 0x0000000104037824 */ /* 0x000fe200078e0a03 */
[----:B0-----:R-:W-:Y:S02]  /*0620*/  @!UP0 ULEA UR8, UR7, UR6, 0x18 ;  /* 0x0000000607088291 */ /* 0x001fe4000f8ec03f */
[----:B------:R-:W-:-:S04]  /*0630*/  @!UP1 UIADD3 UR6, -UR11, 0x100000, URZ ;  /* 0x001000000b069890 */ /* 0x000fc8000fffe13f */
[----:B------:R-:W-:Y:S02]  /*0640*/  @!UP1 USHF.L.U32 UR7, UR6, 0xb, URZ ;  /* 0x0000000b06079899 */ /* 0x000fe4000800063f */
[----:B------:R-:W-:Y:S01]  /*0650*/  @!UP1 USHF.L.U32 UR6, UR6, 0x1, URZ ;  /* 0x0000000106069899 */ /* 0x000fe2000800063f */
[----:B------:R-:W-:Y:S01]  /*0660*/  VOTEU.ALL UP0, P0 ;  /* 0x00000000003f7886 */ /* 0x000fe20000000000 */
[----:B-----5:R-:W-:Y:S01]  /*0670*/  @!UP1 ULEA UR9, UR10, UR9, 0x18 ;  /* 0x000000090a099291 */ /* 0x020fe2000f8ec03f */
[----:B------:R-:W-:Y:S02]  /*0680*/  VOTEU.ALL UP1, P0 ;  /* 0x00000000003f7886 */ /* 0x000fe40000020000 */
[----:B------:R-:W-:Y:S01]  /*0690*/  ULDC.64 UR10, c[0x0][0x598] ;  /* 0x00016600000a7ab9 */ /* 0x000fe20000000a00 */
[----:B------:R-:W-:Y:S01]  /*06a0*/  ISETP.NE.AND P0, PT, R0, 0x3, PT ;  /* 0x000000030000780c */ /* 0x000fe20003f05270 */
[----:B------:R-:W0:Y:S02]  /*06b0*/  FENCE.VIEW.ASYNC.S ;  /* 0x00000000000073c6 */ /* 0x000e240000000000 */
[----:B0-----:R0:W1:Y:S01]  /*06c0*/  @!UP0 SYNCS.EXCH.64 URZ, [UR8+0xe0], UR4 ;  /* 0x0000e004083f85b2 */ /* 0x0010620008000100 */
[----:B------:R-:W-:-:S02]  /*06d0*/  ISETP.NE.U32.AND P1, PT, RZ, UR10, PT ;  /* 0x0000000aff007c0c */ /* 0x000fc4000bf25070 */
[----:B------:R-:W-:Y:S02]  /*06e0*/  ISETP.EQ.OR P0, PT, R0, RZ, !P0 ;  /* 0x000000ff0000720c */ /* 0x000fe40004702670 */
[----:B------:R-:W-:Y:S02]  /*06f0*/  ISETP.NE.AND.EX P1, PT, RZ, UR11, PT, P1 ;  /* 0x0000000bff007c0c */ /* 0x000fe4000bf25310 */
[----:B------:R-:W-:-:S04]  /*0700*/  ISETP.EQ.AND P0, PT, R8, RZ, P0 ;  /* 0x000000ff0800720c */ /* 0x000fc80000702270 */
[----:B------:R-:W-:-:S04]  /*0710*/  SEL R16, RZ, 0x1, !P0 ;  /* 0x00000001ff107807 */ /* 0x000fc80004000000 */
[----:B------:R-:W-:Y:S01]  /*0720*/  SEL R16, R16, 0x2, P3 ;  /* 0x0000000210107807 */ /* 0x000fe20001800000 */
[----:B------:R0:W1:Y:S01]  /*0730*/  @!UP1 SYNCS.EXCH.64 URZ, [UR8+0xe8], UR4 ;  /* 0x0000e804083f95b2 */ /* 0x0000620008000100 */
[----:B------:R-:W-:Y:S01]  /*0740*/  NOP ;  /* 0x0000000000007918 */ /* 0x000fe20000000000 */
[----:B------:R0:W1:Y:S01]  /*0750*/  @!UP2 SYNCS.EXCH.64 URZ, [UR9+0xc0], UR6 ;  /* 0x0000c006093fa5b2 */ /* 0x0000620008000100 */
[----:B------:R0:W1:Y:S01]  /*0760*/  @!UP3 SYNCS.EXCH.64 URZ, [UR9+0xc8], UR6 ;  /* 0x0000c806093fb5b2 */ /* 0x0000620008000100 */
[----:B------:R0:W1:Y:S01]  /*0770*/  @!UP4 SYNCS.EXCH.64 URZ, [UR9+0xd0], UR6 ;  /* 0x0000d006093fc5b2 */ /* 0x0000620008000100 */
[----:B------:R0:W1:Y:S01]  /*0780*/  @!UP5 SYNCS.EXCH.64 URZ, [UR9+0xd8], UR6 ;  /* 0x0000d806093fd5b2 */ /* 0x0000620008000100 */
[----:B------:R-:W-:Y:S01]  /*0790*/  NOP ;  /* 0x0000000000007918 */ /* 0x000fe20000000000 */
[----:B-1234-:R-:W-:Y:S06]  /*07a0*/  BAR.SYNC.DEFER_BLOCKING 0x0 ;  /* 0x0000000000007b1d */ /* 0x01efec0000010000 */
[----:B0-----:R-:W-:Y:S05]  /*07b0*/  @!P1 BRA `(.L_x_4) ;  /* 0x00000000001c9947 */ /* 0x001fea0003800000 */
[----:B------:R-:W0:Y:S02]  /*07c0*/  LDC.64 R6, c[0x0][0x598] ;  /* 0x00016600ff067b82 */ /* 0x000e240000000a00 */
[----:B0-----:R-:W2:Y:S02]  /*07d0*/  LDG.E.64 R6, desc[UR38][R6.64] ;  /* 0x0000002606067981 */ /* 0x001ea4000c1e1b00 */
[----:B--2---:R-:W-:-:S04]  /*07e0*/  ISETP.NE.U32.AND P0, PT, R6, RZ, PT ;  /* 0x000000ff0600720c */ /* 0x004fc80003f05070 */
[----:B------:R-:W-:-:S13]  /*07f0*/  ISETP.NE.AND.EX P0, PT, R7, RZ, PT, P0 ;  /* 0x000000ff0700720c */ /* 0x000fda0003f05300 */
[----:B------:R-:W-:Y:S05]  /*0800*/  @!P0 BRA `(.L_x_4) ;  /* 0x0000000000088947 */ /* 0x000fea0003800000 */
[----:B------:R1:W5:Y:S01]  /*0810*/  LD.E R153, desc[UR38][R6.64] ;  /* 0x0000002606997980 */ /* 0x000362000c101900 */
[----:B------:R-:W-:Y:S05]  /*0820*/  BRA `(.L_x_5) ;  /* 0x0000000000247947 */ /* 0x000fea0003800000 */
.L_x_4:
[----:B------:R-:W-:Y:S02]  /*0830*/  ULDC.64 UR4, c[0x0][0x588] ;  /* 0x0001620000047ab9 */ /* 0x000fe40000000a00 */
[----:B------:R-:W-:-:S04]  /*0840*/  ISETP.NE.U32.AND P0, PT, RZ, UR4, PT ;  /* 0x00000004ff007c0c */ /* 0x000fc8000bf05070 */
[----:B------:R-:W-:-:S13]  /*0850*/  ISETP.NE.AND.EX P0, PT, RZ, UR5, PT, P0 ;  /* 0x00000005ff007c0c */ /* 0x000fda000bf05300 */
[----:B------:R-:W-:Y:S05]  /*0860*/  @!P0 BRA `(.L_x_6) ;  /* 0x00000000000c8947 */ /* 0x000fea0003800000 */
[----:B------:R-:W0:Y:S02]  /*0870*/  LDC.64 R6, c[0x0][0x588] ;  /* 0x00016200ff067b82 */ /* 0x000e240000000a00 */
[----:B0-----:R0:W5:Y:S01]  /*0880*/  LDG.E R153, desc[UR38][R6.64] ;  /* 0x0000002606997981 */ /* 0x001162000c1e1900 */
[----:B------:R-:W-:Y:S05]  /*0890*/  BRA `(.L_x_5) ;  /* 0x0000000000087947 */ /* 0x000fea0003800000 */
.L_x_6:
[----:B------:R-:W-:Y:S02]  /*08a0*/  ULDC UR4, c[0x0][0x580] ;  /* 0x0001600000047ab9 */ /* 0x000fe40000000800 */
[----:B------:R-:W-:-:S07]  /*08b0*/  IMAD.U32 R153, RZ, RZ, UR4 ;  /* 0x00000004ff997e24 */ /* 0x000fce000f8e00ff */
.L_x_5:
[----:B------:R-:W-:Y:S02]  /*08c0*/  ULDC.64 UR4, c[0x0][0x5a0] ;  /* 0x0001680000047ab9 */ /* 0x000fe40000000a00 */
[----:B------:R-:W-:-:S04]  /*08d0*/  ISETP.NE.U32.AND P0, PT, RZ, UR4, PT ;  /* 0x00000004ff007c0c */ /* 0x000fc8000bf05070 */
[----:B------:R-:W-:-:S13]  /*08e0*/  ISETP.NE.AND.EX P0, PT, RZ, UR5, PT, P0 ;  /* 0x00000005ff007c0c */ /* 0x000fda000bf05300 */
[----:B------:R-:W-:Y:S05]  /*08f0*/  @!P0 BRA `(.L_x_7) ;  /* 0x00000000001c8947 */ /* 0x000fea0003800000 */
[----:B01----:R-:W0:Y:S02]  /*0900*/  LDC.64 R6, c[0x0][0x5a0] ;  /* 0x00016800ff067b82 */ /* 0x003e240000000a00 */
[----:B0-----:R-:W2:Y:S02]  /*0910*/  LDG.E.64 R6, desc[UR38][R6.64] ;  /* 0x0000002606067981 */ /* 0x001ea4000c1e1b00 */
[----:B--2---:R-:W-:-:S04]  /*0920*/  ISETP.NE.U32.AND P0, PT, R6, RZ, PT ;  /* 0x000000ff0600720c */ /* 0x004fc80003f05070 */
[----:B------:R-:W-:-:S13]  /*0930*/  ISETP.NE.AND.EX P0, PT, R7, RZ, PT, P0 ;  /* 0x000000ff0700720c */ /* 0x000fda0003f05300 */
[----:B------:R-:W-:Y:S05]  /*0940*/  @!P0 BRA `(.L_x_7) ;  /* 0x0000000000088947 */ /* 0x000fea0003800000 */
[----:B------:R3:W5:Y:S01]  /*0950*/  LD.E R152, desc[UR38][R6.64] ;  /* 0x0000002606987980 */ /* 0x000762000c101900 */
[----:B------:R-:W-:Y:S05]  /*0960*/  BRA `(.L_x_8) ;  /* 0x0000000000247947 */ /* 0x000fea0003800000 */
.L_x_7:
[----:B------:R-:W-:Y:S02]  /*0970*/  ULDC.64 UR4, c[0x0][0x590] ;  /* 0x0001640000047ab9 */ /* 0x000fe40000000a00 */
[----:B------:R-:W-:-:S04]  /*0980*/  ISETP.NE.U32.AND P0, PT, RZ, UR4, PT ;  /* 0x00000004ff007c0c */ /* 0x000fc8000bf05070 */
[----:B------:R-:W-:-:S13]  /*0990*/  ISETP.NE.AND.EX P0, PT, RZ, UR5, PT, P0 ;  /* 0x00000005ff007c0c */ /* 0x000fda000bf05300 */
[----:B------:R-:W-:Y:S05]  /*09a0*/  @!P0 BRA `(.L_x_9) ;  /* 0x00000000000c8947 */ /* 0x000fea0003800000 */
[----:B01----:R-:W0:Y:S02]  /*09b0*/  LDC.64 R6, c[0x0][0x590] ;  /* 0x00016400ff067b82 */ /* 0x003e240000000a00 */
[----:B0-----:R2:W5:Y:S01]  /*09c0*/  LDG.E R152, desc[UR38][R6.64] ;  /* 0x0000002606987981 */ /* 0x001562000c1e1900 */
[----:B------:R-:W-:Y:S05]  /*09d0*/  BRA `(.L_x_8) ;  /* 0x0000000000087947 */ /* 0x000fea0003800000 */
.L_x_9:
[----:B------:R-:W-:Y:S02]  /*09e0*/  ULDC UR4, c[0x0][0x584] ;  /* 0x0001610000047ab9 */ /* 0x000fe40000000800 */
[----:B------:R-:W-:-:S07]  /*09f0*/  IMAD.U32 R152, RZ, RZ, UR4 ;  /* 0x00000004ff987e24 */ /* 0x000fce000f8e00ff */
.L_x_8:
[----:B------:R-:W4:Y:S01]  /*0a00*/  LDC R2, c[0x0][0x65c] ;  /* 0x00019700ff027b82 */ /* 0x000f220000000800 */
[----:B------:R-:W4:Y:S01]  /*0a10*/  S2R R14, SR_CTAID.Y ;  /* 0x00000000000e7919 */ /* 0x000f220000002600 */
[----:B------:R-:W-:Y:S01]  /*0a20*/  ULDC UR6, c[0x0][0x28c] ;  /* 0x0000a30000067ab9 */ /* 0x000fe20000000800 */
[----:B------:R-:W-:Y:S01]  /*0a30*/  ISETP.NE.AND P0, PT, R8, 0x2, PT ;  /* 0x000000020800780c */ /* 0x000fe20003f05270 */
[----:B------:R-:W-:Y:S01]  /*0a40*/  UIADD3 UR6, UR6, 0x1f, URZ ;  /* 0x0000001f06067890 */ /* 0x000fe2000fffe03f */
[----:B0123--:R-:W0:Y:S01]  /*0a50*/  S2R R6, SR_CTAID.X ;  /* 0x0000000000067919 */ /* 0x00fe220000002500 */
[----:B------:R-:W-:Y:S01]  /*0a60*/  IMAD.MOV.U32 R7, RZ, RZ, RZ ;  /* 0x000000ffff077224 */ /* 0x000fe200078e00ff */
[----:B------:R-:W-:Y:S01]  /*0a70*/  UMOV UR40, URZ ;  /* 0x0000003f00287c82 */ /* 0x000fe20008000000 */
[----:B------:R-:W-:Y:S01]  /*0a80*/  USHF.R.S32.HI UR7, URZ, 0x1f, UR6 ;  /* 0x0000001f3f077899 */ /* 0x000fe20008011406 */
[----:B------:R-:W-:Y:S01]  /*0a90*/  UMOV UR36, URZ ;  /* 0x0000003f00247c82 */ /* 0x000fe20008000000 */
[----:B------:R-:W-:-:S02]  /*0aa0*/  ULDC.64 UR8, c[0x0][0x650] ;  /* 0x0001940000087ab9 */ /* 0x000fc40000000a00 */
[----:B------:R-:W-:-:S04]  /*0ab0*/  ULEA.HI UR7, UR7, UR6, URZ, 0x5 ;  /* 0x0000000607077291 */ /* 0x000fc8000f8f283f */
[----:B------:R-:W-:Y:S01]  /*0ac0*/  USHF.R.S32.HI UR37, URZ, 0x5, UR7 ;  /* 0x000000053f257899 */ /* 0x000fe20008011407 */
[----:B----4-:R-:W-:-:S13]  /*0ad0*/  ISETP.NE.AND P1, PT, R2, 0x1, PT ;  /* 0x000000010200780c */ /* 0x010fda0003f25270 */
[----:B------:R-:W0:Y:S01]  /*0ae0*/  @P1 LDC R19, c[0x0][0x10] ;  /* 0x00000400ff131b82 */ /* 0x000e220000000800 */
[----:B------:R-:W-:Y:S02]  /*0af0*/  @P1 IMAD.MOV.U32 R8, RZ, RZ, R14 ;  /* 0x000000ffff081224 */ /* 0x000fe400078e000e */
[----:B------:R-:W-:Y:S02]  /*0b00*/  @P1 IMAD.MOV.U32 R9, RZ, RZ, RZ ;  /* 0x000000ffff091224 */ /* 0x000fe400078e00ff */
[----:B------:R-:W-:-:S03]  /*0b10*/  @P1 IMAD.MOV.U32 R17, RZ, RZ, RZ ;  /* 0x000000ffff111224 */ /* 0x000fc600078e00ff */
[----:B------:R-:W1:Y:S01]  /*0b20*/  @!P1 LDC R11, c[0x0][0xc] ;  /* 0x00000300ff0b9b82 */ /* 0x000e620000000800 */
[----:B------:R-:W-:Y:S01]  /*0b30*/  ULDC UR4, c[0x0][0xc] ;  /* 0x0000030000047ab9 */ /* 0x000fe20000000800 */
[----:B------:R-:W-:Y:S02]  /*0b40*/  ULDC UR5, c[0x0][0x10] ;  /* 0x0000040000057ab9 */ /* 0x000fe40000000800 */
[----:B------:R-:W-:-:S04]  /*0b50*/  UIMAD.WIDE.U32 UR4, UR4, UR5, URZ ;  /* 0x00000005040472a5 */ /* 0x000fc8000f8e003f */
[----:B------:R-:W2:Y:S01]  /*0b60*/  LDC R2, c[0x0][0x14] ;  /* 0x00000500ff027b82 */ /* 0x000ea20000000800 */
[----:B0-----:R-:W-:-:S04]  /*0b70*/  @P1 IMAD.WIDE.U32 R18, R6, R19, R8 ;  /* 0x0000001306121225 */ /* 0x001fc800078e0008 */
[----:B------:R-:W-:Y:S02]  /*0b80*/  @P1 IMAD.IADD R17, R19, 0x1, R17 ;  /* 0x0000000113111824 */ /* 0x000fe400078e0211 */
[----:B-1----:R-:W-:-:S04]  /*0b90*/  @!P1 IMAD.WIDE.U32 R8, R11, R14, R6 ;  /* 0x0000000e0b089225 */ /* 0x002fc800078e0006 */
[----:B------:R-:W-:Y:S02]  /*0ba0*/  @!P1 IMAD.MOV.U32 R18, RZ, RZ, R8 ;  /* 0x000000ffff129224 */ /* 0x000fe400078e0008 */
[----:B------:R-:W-:Y:S02]  /*0bb0*/  @!P1 IMAD.MOV.U32 R17, RZ, RZ, R9 ;  /* 0x000000ffff119224 */ /* 0x000fe400078e0009 */
[----:B--2---:R-:W-:-:S04]  /*0bc0*/  IMAD.WIDE.U32 R12, R2, UR4, RZ ;  /* 0x00000004020c7c25 */ /* 0x004fc8000f8e00ff */
[----:B------:R-:W-:Y:S01]  /*0bd0*/  IMAD R23, R2, UR5, RZ ;  /* 0x0000000502177c24 */ /* 0x000fe2000f8e02ff */
[----:B------:R0:W-:Y:S03]  /*0be0*/  STL.64 [R1], R12 ;  /* 0x0000000c01007387 */ /* 0x0001e60000100a00 */
[----:B------:R-:W-:Y:S01]  /*0bf0*/  IMAD.IADD R23, R13, 0x1, R23 ;  /* 0x000000010d177824 */ /* 0x000fe200078e0217 */
[----:B------:R-:W-:Y:S06]  /*0c00*/  @P0 BRA `(.L_x_10) ;  /* 0x0000000000200947 */ /* 0x000fec0003800000 */
[----:B------:R-:W-:Y:S01]  /*0c10*/  UISETP.GE.U32.AND UP0, UPT, UR37, 0xb, UPT ;  /* 0x0000000b2500788c */ /* 0x000fe2000bf06070 */
[----:B------:R-:W-:Y:S01]  /*0c20*/  IADD3 R18, P0, R18, R12, RZ ;  /* 0x0000000c12127210 */ /* 0x000fe20007f1e0ff */
[----:B------:R-:W-:Y:S01]  /*0c30*/  UIMAD.WIDE.U32 UR4, UR37, -0x45d1745d, URZ ;  /* 0xba2e8ba3250478a5 */ /* 0x000fe2000f8e003f */
[----:B------:R-:W-:-:S03]  /*0c40*/  UMOV UR36, URZ ;  /* 0x0000003f00247c82 */ /* 0x000fc60008000000 */
[----:B------:R-:W-:Y:S01]  /*0c50*/  USHF.R.U32.HI UR4, URZ, 0x3, UR5 ;  /* 0x000000033f047899 */ /* 0x000fe20008011605 */
[----:B------:R-:W-:-:S03]  /*0c60*/  IMAD.X R17, R23, 0x1, R17, P0 ;  /* 0x0000000117117824 */ /* 0x000fc600000e0611 */
[----:B------:R-:W-:Y:S02]  /*0c70*/  UIMAD UR40, UR4, -0xb, UR37 ;  /* 0xfffffff5042878a4 */ /* 0x000fe4000f8e0225 */
[----:B------:R-:W-:-:S12]  /*0c80*/  @UP0 ULOP3.LUT UR36, UR4, 0x1, URZ, 0xc0, !UPT ;  /* 0x0000000104240892 */ /* 0x000fd8000f8ec03f */
.L_x_10:
[----:B------:R-:W-:Y:S01]  /*0c90*/  ISETP.GE.U32.AND P0, PT, R18, UR8, PT ;  /* 0x0000000812007c0c */ /* 0x000fe2000bf06070 */
[----:B------:R-:W-:Y:S01]  /*0ca0*/  IMAD.MOV.U32 R19, RZ, RZ, -0x1 ;  /* 0xffffffffff137424 */ /* 0x000fe200078e00ff */
[----:B------:R-:W-:Y:S01]  /*0cb0*/  PRMT R8, RZ, 0x7610, R8 ;  /* 0x00007610ff087816 */ /* 0x000fe20000000008 */
[----:B------:R-:W-:Y:S01]  /*0cc0*/  IMAD.MOV.U32 R22, RZ, RZ, -0x1 ;  /* 0xffffffffff167424 */ /* 0x000fe200078e00ff */
[----:B------:R-:W-:Y:S01]  /*0cd0*/  ISETP.GE.U32.AND.EX P0, PT, R17, UR9, PT, P0 ;  /* 0x0000000911007c0c */ /* 0x000fe2000bf06100 */
[----:B------:R-:W-:-:S12]  /*0ce0*/  IMAD.MOV.U32 R2, RZ, RZ, -0x1 ;  /* 0xffffffffff027424 */ /* 0x000fd800078e00ff */
[----:B------:R-:W-:Y:S05]  /*0cf0*/  @P0 BRA `(.L_x_11) ;  /* 0x00000004005c0947 */ /* 0x000fea0003800000 */
[----:B------:R-:W1:Y:S01]  /*0d00*/  LDC.64 R20, c[0x0][0x628] ;  /* 0x00018a00ff147b82 */ /* 0x000e620000000a00 */
[----:B------:R-:W-:Y:S02]  /*0d10*/  IMAD.MOV.U32 R8, RZ, RZ, R18 ;  /* 0x000000ffff087224 */ /* 0x000fe400078e0012 */
[----:B------:R-:W-:-:S05]  /*0d20*/  IMAD.MOV.U32 R9, RZ, RZ, R17 ;  /* 0x000000ffff097224 */ /* 0x000fca00078e0011 */
[----:B------:R-:W2:Y:S08]  /*0d30*/  LDC R2, c[0x0][0x630] ;  /* 0x00018c00ff027b82 */ /* 0x000eb00000000800 */
[----:B------:R-:W3:Y:S01]  /*0d40*/  LDC.64 R24, c[0x0][0x620] ;  /* 0x00018800ff187b82 */ /* 0x000ee20000000a00 */
[----:B-1----:R-:W-:-:S04]  /*0d50*/  ISETP.NE.U32.AND P0, PT, R20, RZ, PT ;  /* 0x000000ff1400720c */ /* 0x002fc80003f05070 */
[----:B------:R-:W-:-:S13]  /*0d60*/  ISETP.NE.AND.EX P0, PT, R21, RZ, PT, P0 ;  /* 0x000000ff1500720c */ /* 0x000fda0003f05300 */
[----:B--23--:R-:W-:Y:S05]  /*0d70*/  @!P0 BRA `(.L_x_12) ;  /* 0x0000000000288947 */ /* 0x00cfea0003800000 */
[----:B0-----:R-:W0:Y:S02]  /*0d80*/  LDC R13, c[0x0][0x634] ;  /* 0x00018d00ff0d7b82 */ /* 0x001e240000000800 */
[----:B0-----:R-:W-:-:S05]  /*0d90*/  IADD3 R13, P0, R18, R13, RZ ;  /* 0x0000000d120d7210 */ /* 0x001fca0007f1e0ff */
[----:B------:R-:W-:-:S04]  /*0da0*/  IMAD.X R15, RZ, RZ, R17, P0 ;  /* 0x000000ffff0f7224 */ /* 0x000fc800000e0611 */
[----:B------:R-:W-:-:S04]  /*0db0*/  IMAD.WIDE.U32 R8, R15, R20, RZ ;  /* 0x000000140f087225 */ /* 0x000fc800078e00ff */
[----:B------:R-:W-:-:S04]  /*0dc0*/  IMAD.WIDE.U32 R10, P0, R13, R21, R8 ;  /* 0x000000150d0a7225 */ /* 0x000fc80007800008 */
[----:B------:R-:W-:-:S04]  /*0dd0*/  IMAD.WIDE.U32 R8, R13, R20, RZ ;  /* 0x000000140d087225 */ /* 0x000fc800078e00ff */
[----:B------:R-:W-:Y:S01]  /*0de0*/  IMAD.X R13, RZ, RZ, RZ, P0 ;  /* 0x000000ffff0d7224 */ /* 0x000fe200000e06ff */
[----:B------:R-:W-:Y:S01]  /*0df0*/  IADD3 RZ, P0, R9, R10, RZ ;  /* 0x0000000a09ff7210 */ /* 0x000fe20007f1e0ff */
[----:B------:R-:W-:-:S04]  /*0e00*/  IMAD.MOV.U32 R12, RZ, RZ, R11 ;  /* 0x000000ffff0c7224 */ /* 0x000fc800078e000b */
[----:B------:R-:W-:-:S08]  /*0e10*/  IMAD.WIDE.U32.X R8, R15, R21, R12, P0 ;  /* 0x000000150f087225 */ /* 0x000fd000000e040c */
.L_x_12:
[-CC-:B------:R-:W-:Y:S01]  /*0e20*/  SHF.R.U64 R31, R8, R2.reuse, R9.reuse ;  /* 0x00000002081f7219 */ /* 0x180fe20000001209 */
[----:B0-----:R-:W0:Y:S01]  /*0e30*/  LDC R12, c[0x0][0x618] ;  /* 0x00018600ff0c7b82 */ /* 0x001e220000000800 */
[----:B------:R-:W-:Y:S01]  /*0e40*/  SHF.R.U32.HI R7, RZ, R2, R9 ;  /* 0x00000002ff077219 */ /* 0x000fe20000011609 */
[----:B------:R-:W-:Y:S01]  /*0e50*/  ULDC UR4, c[0x0][0x150] ;  /* 0x0000540000047ab9 */ /* 0x000fe20000000800 */
[----:B------:R-:W-:Y:S01]  /*0e60*/  IADD3 R11, P0, RZ, -R31, RZ ;  /* 0x8000001fff0b7210 */ /* 0x000fe20007f1e0ff */
[----:B------:R-:W-:Y:S01]  /*0e70*/  IMAD.MOV.U32 R19, RZ, RZ, R17 ;  /* 0x000000ffff137224 */ /* 0x000fe200078e0011 */
[----:B------:R-:W-:-:S03]  /*0e80*/  I2FP.F32.U32 R2, R6 ;  /* 0x0000000600027245 */ /* 0x000fc60000201000 */
[----:B------:R-:W1:Y:S01]  /*0e90*/  LDC.64 R26, c[0x0][0x640] ;  /* 0x00019000ff1a7b82 */ /* 0x000e620000000a00 */
[----:B------:R-:W-:Y:S02]  /*0ea0*/  IMAD.X R13, RZ, RZ, ~R7, P0 ;  /* 0x000000ffff0d7224 */ /* 0x000fe400000e0e07 */
[----:B------:R-:W-:Y:S01]  /*0eb0*/  FMUL R2, R2, UR4 ;  /* 0x0000000402027c20 */ /* 0x000fe20008400000 */
[----:B------:R-:W-:Y:S01]  /*0ec0*/  IMAD.WIDE.U32 R8, R11, R24, R18 ;  /* 0x000000180b087225 */ /* 0x000fe200078e0012 */
[----:B------:R-:W-:-:S03]  /*0ed0*/  ULDC UR4, c[0x0][0x154] ;  /* 0x0000550000047ab9 */ /* 0x000fc60000000800 */
[----:B------:R-:W-:Y:S01]  /*0ee0*/  IMAD R10, R13, R24, RZ ;  /* 0x000000180d0a7224 */ /* 0x000fe200078e02ff */
[----:B------:R-:W2:Y:S01]  /*0ef0*/  LDC R7, c[0x0][0x144] ;  /* 0x00005100ff077b82 */ /* 0x000ea20000000800 */
[----:B------:R-:W3:Y:S02]  /*0f00*/  F2I.U32.TRUNC.NTZ R2, R2 ;  /* 0x0000000200027305 */ /* 0x000ee4000020f000 */
[----:B------:R-:W-:-:S04]  /*0f10*/  IMAD R11, R11, R25, R10 ;  /* 0x000000190b0b7224 */ /* 0x000fc800078e020a */
[----:B------:R-:W-:Y:S01]  /*0f20*/  IMAD.IADD R9, R9, 0x1, R11 ;  /* 0x0000000109097824 */ /* 0x000fe200078e020b */
[----:B------:R-:W4:Y:S01]  /*0f30*/  LDC R22, c[0x0][0x608] ;  /* 0x00018200ff167b82 */ /* 0x000f220000000800 */
[----:B------:R-:W-:-:S03]  /*0f40*/  IMAD.MOV.U32 R11, RZ, RZ, -0x1 ;  /* 0xffffffffff0b7424 */ /* 0x000fc600078e00ff */
[--C-:B0-----:R-:W-:Y:S02]  /*0f50*/  SHF.R.U64 R20, R8, R12, R9.reuse ;  /* 0x0000000c08147219 */ /* 0x101fe40000001209 */
[----:B------:R-:W-:Y:S02]  /*0f60*/  I2FP.F32.U32 R8, R14 ;  /* 0x0000000e00087245 */ /* 0x000fe40000201000 */
[----:B------:R-:W0:Y:S01]  /*0f70*/  LDC R24, c[0x0][0x658] ;  /* 0x00019600ff187b82 */ /* 0x000e220000000800 */
[----:B-1----:R-:W-:Y:S01]  /*0f80*/  ISETP.NE.U32.AND P0, PT, R26, RZ, PT ;  /* 0x000000ff1a00720c */ /* 0x002fe20003f05070 */
[----:B---3--:R-:W-:Y:S02]  /*0f90*/  IMAD.MOV R10, RZ, RZ, -R2 ;  /* 0x000000ffff0a7224 */ /* 0x008fe400078e0a02 */
[----:B------:R-:W-:Y:S01]  /*0fa0*/  FMUL R8, R8, UR4 ;  /* 0x0000000408087c20 */ /* 0x000fe20008400000 */
[----:B------:R-:W-:Y:S02]  /*0fb0*/  SHF.R.U32.HI R9, RZ, R12, R9 ;  /* 0x0000000cff097219 */ /* 0x000fe40000011609 */
[----:B------:R-:W-:Y:S01]  /*0fc0*/  ISETP.NE.AND.EX P0, PT, R27, RZ, PT, P0 ;  /* 0x000000ff1b00720c */ /* 0x000fe20003f05300 */
[----:B------:R1:W3:Y:S01]  /*0fd0*/  F2I.U32.TRUNC.NTZ R15, R8 ;  /* 0x00000008000f7305 */ /* 0x0002e2000020f000 */
[----:B------:R-:W1:Y:S01]  /*0fe0*/  LDC R19, c[0x0][0x148] ;  /* 0x00005200ff137b82 */ /* 0x000e620000000800 */
[----:B--2---:R-:W-:-:S07]  /*0ff0*/  IMAD R2, R7, R10, R6 ;  /* 0x0000000a07027224 */ /* 0x004fce00078e0206 */
[----:B------:R-:W2:Y:S01]  /*1000*/  LDC R25, c[0x0][0x600] ;  /* 0x00018000ff197b82 */ /* 0x000ea20000000800 */
[-CC-:B----4-:R-:W-:Y:S02]  /*1010*/  SHF.R.U64 R32, R20, R22.reuse, R9.reuse ;  /* 0x0000001614207219 */ /* 0x190fe40000001209 */
[----:B------:R-:W-:Y:S01]  /*1020*/  SHF.R.U32.HI R7, RZ, R22, R9 ;  /* 0x00000016ff077219 */ /* 0x000fe20000011609 */
[----:B------:R-:W-:-:S04]  /*1030*/  IMAD.MOV.U32 R9, RZ, RZ, 0x1 ;  /* 0x00000001ff097424 */ /* 0x000fc800078e00ff */
[----:B------:R-:W4:Y:S01]  /*1040*/  LDC R28, c[0x0][0x648] ;  /* 0x00019200ff1c7b82 */ /* 0x000f220000000800 */
[-C--:B0-----:R-:W-:Y:S02]  /*1050*/  SHF.L.U32 R6, R11, R24.reuse, RZ ;  /* 0x000000180b067219 */ /* 0x081fe400000006ff */
[--C-:B------:R-:W-:Y:S02]  /*1060*/  SHF.R.U64 R22, R32, R24, R7.reuse ;  /* 0x0000001820167219 */ /* 0x100fe40000001207 */
[----:B------:R-:W-:Y:S02]  /*1070*/  LOP3.LUT R13, RZ, R6, RZ, 0x33, !PT ;  /* 0x00000006ff0d7212 */ /* 0x000fe400078e33ff */
[-C--:B------:R-:W-:Y:S01]  /*1080*/  SHF.R.U32.HI R7, RZ, R24.reuse, R7 ;  /* 0x00000018ff077219 */ /* 0x080fe20000011607 */
[----:B------:R-:W0:Y:S01]  /*1090*/  LDC R29, c[0x0][0x638] ;  /* 0x00018e00ff1d7b82 */ /* 0x000e220000000800 */
[----:B------:R-:W-:Y:S01]  /*10a0*/  SHF.L.U32 R12, R9, R24, RZ ;  /* 0x00000018090c7219 */ /* 0x000fe200000006ff */
[----:B------:R-:W-:-:S06]  /*10b0*/  IMAD.MOV.U32 R6, RZ, RZ, R22 ;  /* 0x000000ffff067224 */ /* 0x000fcc00078e0016 */
[----:B------:R-:W0:Y:S01]  /*10c0*/  LDC R30, c[0x0][0x610] ;  /* 0x00018400ff1e7b82 */ /* 0x000e220000000800 */
[----:B-1-3--:R-:W-:Y:S05]  /*10d0*/  @!P0 BRA `(.L_x_13) ;  /* 0x0000000000288947 */ /* 0x00afea0003800000 */
[----:B------:R-:W1:Y:S02]  /*10e0*/  LDC R11, c[0x0][0x64c] ;  /* 0x00019300ff0b7b82 */ /* 0x000e640000000800 */
[----:B-1----:R-:W-:-:S05]  /*10f0*/  IADD3 R11, P0, R22, R11, RZ ;  /* 0x0000000b160b7210 */ /* 0x002fca0007f1e0ff */
        /* <DEDUP_REMOVED lines=8> */
.L_x_13:
[----:B----4-:R-:W-:Y:S01]  /*1180*/  SHF.R.U64 R6, R6, R28, R7 ;  /* 0x0000001c06067219 */ /* 0x010fe20000001207 */
[----:B--2---:R-:W-:Y:S01]  /*1190*/  VIADD R7, R25, 0xffffffff ;  /* 0xffffffff19077836 */ /* 0x004fe20000000000 */
[----:B------:R-:W-:Y:S01]  /*11a0*/  LOP3.LUT R13, R32, R13, RZ, 0xc0, !PT ;  /* 0x0000000d200d7212 */ /* 0x000fe200078ec0ff */
[----:B------:R-:W-:Y:S02]  /*11b0*/  IMAD.MOV R15, RZ, RZ, -R15 ;  /* 0x000000ffff0f7224 */ /* 0x000fe400078e0a0f */
[----:B------:R-:W-:Y:S01]  /*11c0*/  IMAD.MOV R8, RZ, RZ, -R6 ;  /* 0x000000ffff087224 */ /* 0x000fe200078e0a06 */
[----:B------:R-:W-:Y:S01]  /*11d0*/  LOP3.LUT R7, R20, R7, RZ, 0xc0, !PT ;  /* 0x0000000714077212 */ /* 0x000fe200078ec0ff */
[----:B------:R-:W-:Y:S02]  /*11e0*/  IMAD R13, R12, R6, R13 ;  /* 0x000000060c0d7224 */ /* 0x000fe400078e020d */
[----:B------:R-:W-:Y:S02]  /*11f0*/  @P1 IMAD R2, R19, R15, R14 ;  /* 0x0000000f13021224 */ /* 0x000fe400078e020e */
[----:B0-----:R-:W-:-:S02]  /*1200*/  IMAD R6, R8, R29, R22 ;  /* 0x0000001d08067224 */ /* 0x001fc400078e0216 */
[----:B------:R-:W-:Y:S02]  /*1210*/  IMAD R2, R13, R30, R2 ;  /* 0x0000001e0d027224 */ /* 0x000fe400078e0202 */
[----:B------:R-:W-:Y:S02]  /*1220*/  IMAD R19, R6, R25, R7 ;  /* 0x0000001906137224 */ /* 0x000fe400078e0207 */
[----:B------:R-:W-:-:S03]  /*1230*/  IMAD.MOV.U32 R8, RZ, RZ, 0x1 ;  /* 0x00000001ff087424 */ /* 0x000fc600078e00ff */
[----:B------:R-:W-:Y:S02]  /*1240*/  SEL R22, R19, R2, !P1 ;  /* 0x0000000213167207 */ /* 0x000fe40004800000 */
[----:B------:R-:W-:Y:S01]  /*1250*/  SEL R19, R2, R19, !P1 ;  /* 0x0000001302137207 */ /* 0x000fe20004800000 */
[----:B------:R-:W-:-:S07]  /*1260*/  IMAD.MOV.U32 R2, RZ, RZ, R31 ;  /* 0x000000ffff027224 */ /* 0x000fce00078e001f */
.L_x_11:
[----:B------:R-:W-:Y:S05]  /*1270*/  @!P2 BRA `(.L_x_14) ;  /* 0x0000008c00f4a947 */ /* 0x000fea0003800000 */
[----:B------:R-:W-:-:S13]  /*1280*/  ISETP.GT.U32.AND P0, PT, R33, 0x1, PT ;  /* 0x000000012100780c */ /* 0x000fda0003f04070 */
[----:B------:R-:W-:Y:S05]  /*1290*/  @P0 EXIT ;  /* 0x000000000000094d */ /* 0x000fea0003800000 */
.L_x_15:
[----:B------:R-:W-:-:S08]  /*12a0*/  NOP ;  /* 0x0000000000007918 */ /* 0x000fd00000000000 */
[----:B------:R-:W1:Y:S02]  /*12b0*/  USETMAXREG.TRY_ALLOC.CTAPOOL UP0, 0xe8 ;  /* 0x000000e8000079c8 */ /* 0x000e640008000600 */
[----:B-1----:R-:W-:-:S13]  /*12c0*/  PLOP3.LUT P0, PT, PT, PT, UP0, 0x80, 0x0 ;  /* 0x000000000000781c */ /* 0x002fda0003f0f008 */
[----:B------:R-:W-:Y:S05]  /*12d0*/  @!P0 BRA `(.L_x_15) ;  /* 0xfffffffc00f08947 */ /* 0x000fea000383ffff */
[----:B------:R-:W-:-:S13]  /*12e0*/  LOP3.LUT P0, RZ, R8, 0xff, RZ, 0xc0, !PT ;  /* 0x000000ff08ff7812 */ /* 0x000fda000780c0ff */
[----:B------:R-:W-:Y:S05]  /*12f0*/  @!P0 EXIT ;  /* 0x000000000000894d */ /* 0x000fea0003800000 */
[----:B------:R-:W1:Y:S01]  /*1300*/  S2UR UR4, SR_CgaCtaId ;  /* 0x00000000000479c3 */ /* 0x000e620000008800 */
[----:B------:R-:W-:Y:S01]  /*1310*/  VIADD R6, R5, 0xffffffff ;  /* 0xffffffff05067836 */ /* 0x000fe20000000000 */
[----:B------:R-:W-:Y:S01]  /*1320*/  SHF.R.S32.HI R0, RZ, 0x1f, R3 ;  /* 0x0000001fff007819 */ /* 0x000fe20000011403 */
[----:B------:R-:W-:Y:S01]  /*1330*/  UMOV UR41, 0x400 ;  /* 0x0000040000297882 */ /* 0x000fe20000000000 */
[----:B------:R-:W-:Y:S01]  /*1340*/  UISETP.LT.AND UP0, UPT, UR37, 0x1, UPT ;  /* 0x000000012500788c */ /* 0x000fe2000bf01270 */
[----:B------:R-:W-:Y:S01]  /*1350*/  LOP3.LUT R172, R16, 0x1, RZ, 0xfc, !PT ;  /* 0x0000000110ac7812 */ /* 0x000fe200078efcff */
[----:B------:R-:W-:Y:S01]  /*1360*/  USHF.L.U32 UR44, UR37, 0x1, URZ ;  /* 0x00000001252c7899 */ /* 0x000fe2000800063f */
[----:B------:R-:W-:Y:S01]  /*1370*/  R2UR UR42, R6 ;  /* 0x00000000062a72ca */ /* 0x000fe200000e0000 */
[----:B------:R-:W-:Y:S01]  /*1380*/  USEL UR43, UR37, 0x1, UP0 ;  /* 0x00000001252b7887 */ /* 0x000fe20008000000 */
[CC--:B------:R-:W-:Y:S02]  /*1390*/  LEA.HI R4, R0.reuse, R3.reuse, RZ, 0x2 ;  /* 0x0000000300047211 */ /* 0x0c0fe400078f10ff */
[----:B------:R-:W-:Y:S01]  /*13a0*/  LEA.HI R0, R0, R3, RZ, 0x5 ;  /* 0x0000000300007211 */ /* 0x000fe200078f28ff */
[----:B------:R-:W-:Y:S01]  /*13b0*/  UIADD3 UR43, -UR43, UR37, URZ ;  /* 0x000000252b2b7290 */ /* 0x000fe2000fffe13f */
[----:B------:R-:W-:-:S02]  /*13c0*/  SHF.R.S32.HI R154, RZ, 0x2, R4 ;  /* 0x00000002ff9a7819 */ /* 0x000fc40000011404 */
[----:B------:R-:W-:Y:S02]  /*13d0*/  SHF.R.S32.HI R5, RZ, 0x1f, R4 ;  /* 0x0000001fff057819 */ /* 0x000fe40000011404 */
[----:B------:R-:W-:Y:S02]  /*13e0*/  LOP3.LUT R156, R4, 0xfffffffc, RZ, 0xc0, !PT ;  /* 0xfffffffc049c7812 */ /* 0x000fe400078ec0ff */
[----:B------:R-:W-:Y:S01]  /*13f0*/  LEA.HI R5, R5, R154, RZ, 0x3 ;  /* 0x0000009a05057211 */ /* 0x000fe200078f18ff */
[----:B------:R-:W-:Y:S01]  /*1400*/  USHF.L.U32 UR42, UR42, 0x3, URZ ;  /* 0x000000032a2a7899 */ /* 0x000fe2000800063f */
[----:B------:R-:W-:Y:S01]  /*1410*/  ISETP.NE.AND P0, PT, R6, RZ, PT ;  /* 0x000000ff0600720c */ /* 0x000fe20003f05270 */
[----:B------:R-:W-:Y:S01]  /*1420*/  IMAD.IADD R156, R3, 0x1, -R156 ;  /* 0x00000001039c7824 */ /* 0x000fe200078e0a9c */
[----:B------:R-:W-:Y:S01]  /*1430*/  LOP3.LUT R5, R5, 0xfffffff8, RZ, 0xc0, !PT ;  /* 0xfffffff805057812 */ /* 0x000fe200078ec0ff */
[----:B-1----:R-:W-:Y:S01]  /*1440*/  ULEA UR41, UR4, UR41, 0x18 ;  /* 0x0000002904297291 */ /* 0x002fe2000f8ec03f */
[----:B------:R-:W-:Y:S01]  /*1450*/  SEL R173, RZ, 0x1, P0 ;  /* 0x00000001ffad7807 */ /* 0x000fe20000000000 */
[----:B------:R-:W-:Y:S01]  /*1460*/  IMAD.U32 R158, RZ, RZ, UR42 ;  /* 0x0000002aff9e7e24 */ /* 0x000fe2000f8e00ff */
[----:B------:R-:W-:Y:S01]  /*1470*/  ULDC UR4, c[0x0][0x284] ;  /* 0x0000a10000047ab9 */ /* 0x000fe20000000800 */
[----:B------:R-:W-:Y:S01]  /*1480*/  IMAD.IADD R154, R154, 0x1, -R5 ;  /* 0x000000019a9a7824 */ /* 0x000fe200078e0a05 */
[----:B------:R-:W-:Y:S01]  /*1490*/  UIADD3 UR45, UR41, 0xc0, URZ ;  /* 0x000000c0292d7890 */ /* 0x000fe2000fffe03f */
[----:B------:R-:W-:-:S02]  /*14a0*/  SHF.R.S32.HI R5, RZ, 0x5, R0 ;  /* 0x00000005ff057819 */ /* 0x000fc40000011400 */
[C---:B------:R-:W-:Y:S02]  /*14b0*/  LOP3.LUT R160, R158.reuse, 0x8, RZ, 0xc0, !PT ;  /* 0x000000089ea07812 */ /* 0x040fe400078ec0ff */
[--C-:B------:R-:W-:Y:S01]  /*14c0*/  SHF.R.S32.HI R155, RZ, 0x1f, R154.reuse ;  /* 0x0000001fff9b7819 */ /* 0x100fe2000001149a */
[C-C-:B------:R-:W-:Y:S01]  /*14d0*/  IMAD R161, R5.reuse, -0x10, -R154.reuse ;  /* 0xfffffff005a17824 */ /* 0x140fe200078e0a9a */
[----:B------:R-:W-:Y:S01]  /*14e0*/  LOP3.LUT R158, R158, 0x8, RZ, 0xc, !PT ;  /* 0x000000089e9e7812 */ /* 0x000fe200078e0cff */
[----:B------:R-:W-:Y:S01]  /*14f0*/  IMAD.U32 R157, RZ, RZ, UR45 ;  /* 0x0000002dff9d7e24 */ /* 0x000fe2000f8e00ff */
[----:B------:R-:W-:Y:S01]  /*1500*/  LOP3.LUT R160, R160, 0x18, RZ, 0x3c, !PT ;  /* 0x00000018a0a07812 */ /* 0x000fe200078e3cff */
[----:B------:R-:W-:-:S04]  /*1510*/  IMAD.WIDE R154, R5, 0x10, R154 ;  /* 0x00000010059a7825 */ /* 0x000fc800078e029a */
[----:B------:R-:W-:Y:S02]  /*1520*/  VIADD R159, R157, UR42 ;  /* 0x0000002a9d9f7c36 */ /* 0x000fe40008000000 */
[----:B------:R-:W-:-:S07]  /*1530*/  VIADD R161, R161, UR4 ;  /* 0x00000004a1a17c36 */ /* 0x000fce0008000000 */
.L_x_291:
[----:B------:R-:W-:Y:S01]  /*1540*/  SHF.L.U32 R0, R173, 0x1f, RZ ;  /* 0x0000001fad007819 */ /* 0x000fe200000006ff */
[----:B------:R-:W-:Y:S02]  /*1550*/  ULDC UR4, c[0x0][0x28c] ;  /* 0x0000a30000047ab9 */ /* 0x000fe40000000800 */
[----:B------:R-:W-:Y:S01]  /*1560*/  ISETP.LT.AND P1, PT, RZ, UR4, PT ;  /* 0x00000004ff007c0c */ /* 0x000fe2000bf21270 */
[----:B------:R-:W1:Y:S02]  /*1570*/  SYNCS.PHASECHK.TRANS64.TRYWAIT P0, [R157+UR42], R0 ;  /* 0x000000009d0075a7 */ /* 0x000e64000800016a */
[----:B-1-34-:R-:W-:Y:S10]  /*1580*/  @!P0 BRA `(.L_x_16) ;  /* 0x000000a0007c8947 */ /* 0x01aff40003800000 */
.L_x_320:
[----:B------:R-:W-:Y:S05]  /*1590*/  @P1 BRA `(.L_x_17) ;  /* 0x0000000000401947 */ /* 0x000fea0003800000 */
[----:B-1----:R-:W-:Y:S01]  /*15a0*/  MOV R0, 0x0 ;  /* 0x0000000000007802 */ /* 0x002fe20000000f00 */
[----:B------:R-:W-:Y:S01]  /*15b0*/  ULDC.64 UR4, c[0x4][0x68] ;  /* 0x01001a0000047ab9 */ /* 0x000fe20000000a00 */
[----:B------:R-:W-:Y:S01]  /*15c0*/  ULDC.64 UR6, c[0x4][0x8] ;  /* 0x0100020000067ab9 */ /* 0x000fe20000000a00 */
[----:B------:R-:W-:Y:S01]  /*15d0*/  IMAD.U32 R4, RZ, RZ, UR4 ;  /* 0x00000004ff047e24 */ /* 0x000fe2000f8e00ff */
[----:B------:R1:W2:Y:S01]  /*15e0*/  LDC.64 R14, c[0x4][R0] ;  /* 0x01000000000e7b82 */ /* 0x0002a20000000a00 */
[----:B------:R-:W-:Y:S01]  /*15f0*/  IMAD.U32 R5, RZ, RZ, UR5 ;  /* 0x00000005ff057e24 */ /* 0x000fe2000f8e00ff */
[----:B------:R-:W-:Y:S01]  /*1600*/  ULDC.64 UR4, c[0x4][0x70] ;  /* 0x01001c0000047ab9 */ /* 0x000fe20000000a00 */
[----:B------:R-:W-:Y:S02]  /*1610*/  IMAD.U32 R10, RZ, RZ, UR6 ;  /* 0x00000006ff0a7e24 */ /* 0x000fe4000f8e00ff */
[----:B------:R-:W-:Y:S02]  /*1620*/  IMAD.U32 R6, RZ, RZ, UR4 ;  /* 0x00000004ff067e24 */ /* 0x000fe4000f8e00ff */
[----:B------:R-:W-:-:S02]  /*1630*/  IMAD.U32 R7, RZ, RZ, UR5 ;  /* 0x00000005ff077e24 */ /* 0x000fc4000f8e00ff */
[----:B------:R-:W-:Y:S02]  /*1640*/  IMAD.U32 R11, RZ, RZ, UR7 ;  /* 0x00000007ff0b7e24 */ /* 0x000fe4000f8e00ff */
[----:B------:R-:W-:Y:S02]  /*1650*/  IMAD.MOV.U32 R8, RZ, RZ, 0x1e1 ;  /* 0x000001e1ff087424 */ /* 0x000fe400078e00ff */
[----:B0-----:R-:W-:Y:S02]  /*1660*/  IMAD.MOV.U32 R12, RZ, RZ, 0x1 ;  /* 0x00000001ff0c7424 */ /* 0x001fe400078e00ff */
[----:B-1----:R-:W-:-:S07]  /*1670*/  IMAD.MOV.U32 R13, RZ, RZ, RZ ;  /* 0x000000ffff0d7224 */ /* 0x002fce00078e00ff */
[----:B------:R-:W-:-:S07]  /*1680*/  LEPC R20, `(.L_x_17) ;  /* 0x000000001014794e */ /* 0x000fce0000000000 */
[----:B--2--5:R-:W-:Y:S05]  /*1690*/  CALL.ABS.NOINC R14 ;  /* 0x000000000e007343 */ /* 0x024fea0003c00000 */
.L_x_17:
[----:B------:R-:W-:-:S13]  /*16a0*/  ISETP.NE.AND P0, PT, R172, 0x3, PT ;  /* 0x00000003ac00780c */ /* 0x000fda0003f05270 */
[----:B------:R-:W-:Y:S05]  /*16b0*/  @!P0 BRA `(.L_x_18) ;  /* 0x0000000000048947 */ /* 0x000fea0003800000 */
[----:B------:R-:W-:Y:S01]  /*16c0*/  BPT.TRAP 0x1 ;  /* 0x000000040000795c */ /* 0x000fe20000300000 */
.L_x_18:
[----:B------:R-:W-:Y:S02]  /*16d0*/  IMAD.U32 R3, RZ, RZ, UR40 ;  /* 0x00000028ff037e24 */ /* 0x000fe4000f8e00ff */
[----:B-1----:R-:W-:-:S03]  /*16e0*/  IMAD.U32 R0, RZ, RZ, UR36 ;  /* 0x00000024ff007e24 */ /* 0x002fc6000f8e00ff */
[----:B------:R-:W-:Y:S02]  /*16f0*/  LEA R3, R3, UR41, 0x3 ;  /* 0x0000002903037c11 */ /* 0x000fe4000f8e18ff */
[----:B------:R-:W-:-:S04]  /*1700*/  SHF.L.U32 R0, R0, 0x1f, RZ ;  /* 0x0000001f00007819 */ /* 0x000fc800000006ff */
[----:B------:R1:W2:Y:S01]  /*1710*/  SYNCS.PHASECHK.TRANS64.TRYWAIT P1, [R3+URZ], R0 ;  /* 0x00000000030075a7 */ /* 0x0002a2000802017f */
[----:B------:R-:W-:Y:S05]  /*1720*/  @!P0 BRA `(.L_x_19) ;  /* 0x0000000000048947 */ /* 0x000fea0003800000 */
[----:B------:R-:W-:Y:S01]  /*1730*/  BPT.TRAP 0x1 ;  /* 0x000000040000795c */ /* 0x000fe20000300000 */
.L_x_19:
[----:B------:R-:W-:-:S05]  /*1740*/  IMAD.U32 R4, RZ, RZ, UR43 ;  /* 0x0000002bff047e24 */ /* 0x000fca000f8e00ff */
[----:B------:R-:W-:Y:S01]  /*1750*/  ISETP.GE.AND P2, PT, R4, 0x1, PT ;  /* 0x000000010400780c */ /* 0x000fe20003f46270 */
[----:B--2---:R-:W-:-:S12]  /*1760*/  @P1 BRA `(.L_x_20) ;  /* 0x0000000000081947 */ /* 0x004fd80003800000 */
[----:B------:R-:W2:Y:S02]  /*1770*/  SYNCS.PHASECHK.TRANS64.TRYWAIT P1, [R3+URZ], R0 ;  /* 0x00000000030075a7 */ /* 0x000ea4000802017f */
[----:B--2---:R-:W-:Y:S05]  /*1780*/  @!P1 BRA `(.L_x_21) ;  /* 0x000000a000109947 */ /* 0x004fea0003800000 */
.L_x_20:
[----:B------:R-:W-:Y:S05]  /*1790*/  WARPSYNC.ALL ;  /* 0x0000000000007948 */ /* 0x000fea0003800000 */
[----:B------:R-:W-:Y:S01]  /*17a0*/  UIADD3 UR4, UR41, 0x180, URZ ;  /* 0x0000018029047890 */ /* 0x000fe2000fffe03f */
[----:B------:R-:W-:Y:S01]  /*17b0*/  WARPGROUP.ARRIVE ;  /* 0x00000000000079c5 */ /* 0x000fe20000000000 */
[----:B------:R-:W-:Y:S02]  /*17c0*/  UIADD3 UR5, UR41, 0xb180, URZ ;  /* 0x0000b18029057890 */ /* 0x000fe4000fffe03f */
[----:B------:R-:W-:Y:S02]  /*17d0*/  USHF.R.U32.HI UR4, URZ, 0x4, UR4 ;  /* 0x000000043f047899 */ /* 0x000fe40008011604 */
[----:B------:R-:W-:-:S02]  /*17e0*/  USHF.R.U32.HI UR5, URZ, 0x4, UR5 ;  /* 0x000000043f057899 */ /* 0x000fc40008011605 */
[----:B------:R-:W-:Y:S02]  /*17f0*/  ULOP3.LUT UR4, UR4, 0x3fff, URZ, 0xc0, !UPT ;  /* 0x00003fff04047892 */ /* 0x000fe4000f8ec03f */
[----:B------:R-:W-:Y:S02]  /*1800*/  ULOP3.LUT UR5, UR5, 0x3fff, URZ, 0xc0, !UPT ;  /* 0x00003fff05057892 */ /* 0x000fe4000f8ec03f */
[----:B------:R-:W-:Y:S02]  /*1810*/  ULOP3.LUT UR11, UR4, 0x10000, URZ, 0xfc, !UPT ;  /* 0x00010000040b7892 */ /* 0x000fe4000f8efc3f */
[----:B------:R-:W-:Y:S02]  /*1820*/  ULOP3.LUT UR10, UR5, 0x1000000, URZ, 0xfc, !UPT ;  /* 0x01000000050a7892 */ /* 0x000fe4000f8efc3f */
[----:B------:R-:W-:Y:S02]  /*1830*/  ULEA UR4, UR40, UR11, 0x8 ;  /* 0x0000000b28047291 */ /* 0x000fe4000f8e403f */
[----:B------:R-:W-:Y:S01]  /*1840*/  ULEA UR6, UR40, UR10, 0xa ;  /* 0x0000000a28067291 */ /* 0x000fe2000f8e503f */
[----:B------:R-:W-:Y:S01]  /*1850*/  UMOV UR5, 0x80000020 ;  /* 0x8000002000057882 */ /* 0x000fe20000000000 */
[----:B------:R-:W-:-:S07]  /*1860*/  UMOV UR7, 0x40000040 ;  /* 0x4000004000077882 */ /* 0x000fce0000000000 */
[----:B------:R-:W-:Y:S01]  /*1870*/  HGMMA.64x256x16.F32 R24, gdesc[UR4].tnspB, RZ, !UPT, gsb0 ;  /* 0x43e00000041879f0 */ /* 0x000fe2000c0008ff */
[----:B------:R-:W-:Y:S02]  /*1880*/  UIADD3 UR4, UR4, 0x2, URZ ;  /* 0x0000000204047890 */ /* 0x000fe4000fffe03f */
[----:B------:R-:W-:Y:S01]  /*1890*/  UIADD3 UR6, UR6, 0x80, URZ ;  /* 0x0000008006067890 */ /* 0x000fe2000fffe03f */
[----:B------:R-:W-:Y:S01]  /*18a0*/  UMOV UR5, 0x80000020 ;  /* 0x8000002000057882 */ /* 0x000fe20000000000 */
[----:B------:R-:W-:Y:S01]  /*18b0*/  UMOV UR7, 0x40000040 ;  /* 0x4000004000077882 */ /* 0x000fe20000000000 */
[----:B------:R-:W-:Y:S02]  /*18c0*/  WARPGROUP.DEPBAR.LE gsb0, 0x0 ;  /* 0x00008000000079c5 */ /* 0x000fe40000010000 */
[----:B------:R-:W-:-:S15]  /*18d0*/  WARPGROUP.ARRIVE ;  /* 0x00000000000079c5 */ /* 0x000fde0000000000 */
[----:B------:R-:W-:-:S05]  /*18e0*/  NOP ;  /* 0x0000000000007918 */ /* 0x000fca0000000000 */
[----:B------:R-:W-:Y:S03]  /*18f0*/  HGMMA.64x256x16.F32 R24, gdesc[UR4].tnspB, R24, gsb0 ;  /* 0x43e00000041879f0 */ /* 0x000fe60008000818 */
[----:B------:R-:W-:Y:S02]  /*1900*/  WARPGROUP.DEPBAR.LE gsb0, 0x0 ;  /* 0x00008000000079c5 */ /* 0x000fe40000010000 */
[----:B------:R-:W-:Y:S05]  /*1910*/  @!P2 BRA `(.L_x_22) ;  /* 0x0000000000d4a947 */ /* 0x000fea0003800000 */
[----:B------:R-:W-:Y:S01]  /*1920*/  UIADD3 UR4, UR40, 0x1, URZ ;  /* 0x0000000128047890 */ /* 0x000fe2000fffe03f */
[----:B-12---:R-:W-:Y:S01]  /*1930*/  IMAD.U32 R0, RZ, RZ, UR43 ;  /* 0x0000002bff007e24 */ /* 0x006fe2000f8e00ff */
[----:B------:R-:W-:Y:S02]  /*1940*/  UMOV UR9, UR40 ;  /* 0x0000002800097c82 */ /* 0x000fe40008000000 */
[----:B------:R-:W-:-:S04]  /*1950*/  UISETP.NE.AND UP0, UPT, UR4, 0xb, UPT ;  /* 0x0000000b0400788c */ /* 0x000fc8000bf05270 */
[----:B------:R-:W-:Y:S02]  /*1960*/  USEL UR5, URZ, 0x1, UP0 ;  /* 0x000000013f057887 */ /* 0x000fe40008000000 */
[----:B------:R-:W-:Y:S02]  /*1970*/  USEL UR8, UR4, URZ, UP0 ;  /* 0x0000003f04087287 */ /* 0x000fe40008000000 */
[----:B------:R-:W-:-:S06]  /*1980*/  ULOP3.LUT UR5, UR36, UR5, URZ, 0x3c, !UPT ;  /* 0x0000000524057292 */ /* 0x000fcc000f8e3c3f */
[----:B------:R-:W-:-:S07]  /*1990*/  IMAD.U32 R5, RZ, RZ, UR5 ;  /* 0x00000005ff057e24 */ /* 0x000fce000f8e00ff */
.L_x_29:
[----:B-12---:R-:W-:Y:S05]  /*19a0*/  @!P0 BRA `(.L_x_23) ;  /* 0x0000000000048947 */ /* 0x006fea0003800000 */
[----:B------:R-:W-:Y:S01]  /*19b0*/  BPT.TRAP 0x1 ;  /* 0x000000040000795c */ /* 0x000fe20000300000 */
.L_x_23:
[----:B------:R-:W-:Y:S01]  /*19c0*/  ULEA UR4, UR8, UR41, 0x3 ;  /* 0x0000002908047291 */ /* 0x000fe2000f8e183f */
[----:B------:R-:W-:-:S08]  /*19d0*/  SHF.L.U32 R3, R5, 0x1f, RZ ;  /* 0x0000001f05037819 */ /* 0x000fd000000006ff */
[----:B------:R1:W2:Y:S01]  /*19e0*/  SYNCS.PHASECHK.TRANS64.TRYWAIT P1, [UR4], R3 ;  /* 0x00000003ff0075a7 */ /* 0x0002a20008020144 */
[----:B------:R-:W-:Y:S05]  /*19f0*/  @!P0 BRA `(.L_x_24) ;  /* 0x0000000000048947 */ /* 0x000fea0003800000 */
[----:B------:R-:W-:Y:S01]  /*1a00*/  BPT.TRAP 0x1 ;  /* 0x000000040000795c */ /* 0x000fe20000300000 */
.L_x_24:
[----:B--2---:R-:W-:Y:S05]  /*1a10*/  @P1 BRA `(.L_x_25) ;  /* 0x0000000000081947 */ /* 0x004fea0003800000 */
[----:B------:R-:W2:Y:S02]  /*1a20*/  SYNCS.PHASECHK.TRANS64.TRYWAIT P1, [UR4], R3 ;  /* 0x00000003ff0075a7 */ /* 0x000ea40008020144 */
[----:B--2---:R-:W-:Y:S05]  /*1a30*/  @!P1 BRA `(.L_x_26) ;  /* 0x0000009c00789947 */ /* 0x004fea0003800000 */
.L_x_25:
[----:B------:R-:W-:Y:S01]  /*1a40*/  ULEA UR4, UR8, UR11, 0x8 ;  /* 0x0000000b08047291 */ /* 0x000fe2000f8e403f */
[----:B------:R-:W-:Y:S01]  /*1a50*/  WARPGROUP.ARRIVE ;  /* 0x00000000000079c5 */ /* 0x000fe20000000000 */
[----:B------:R-:W-:Y:S01]  /*1a60*/  ULEA UR6, UR8, UR10, 0xa ;  /* 0x0000000a08067291 */ /* 0x000fe2000f8e503f */
[----:B------:R-:W-:Y:S01]  /*1a70*/  UMOV UR5, 0x80000020 ;  /* 0x8000002000057882 */ /* 0x000fe20000000000 */
[----:B------:R-:W-:-:S07]  /*1a80*/  UMOV UR7, 0x40000040 ;  /* 0x4000004000077882 */ /* 0x000fce0000000000 */
[----:B------:R-:W-:Y:S01]  /*1a90*/  HGMMA.64x256x16.F32 R24, gdesc[UR4].tnspB, R24, gsb0 ;  /* 0x43e00000041879f0 */ /* 0x000fe20008000818 */
        /* <DEDUP_REMOVED lines=10> */
[----:B------:R-:W-:Y:S01]  /*1b40*/  BPT.TRAP 0x1 ;  /* 0x000000040000795c */ /* 0x000fe20000300000 */
.L_x_27:
[----:B------:R-:W-:Y:S01]  /*1b50*/  ULEA UR4, UR9, UR41, 0x3 ;  /* 0x0000002909047291 */ /* 0x000fe2000f8e183f */
[----:B------:R-:W-:-:S03]  /*1b60*/  ISETP.GT.U32.AND P1, PT, R16, 0x1, PT ;  /* 0x000000011000780c */ /* 0x000fc60003f24070 */
[----:B------:R-:W-:-:S04]  /*1b70*/  UIADD3 UR4, UR4, 0x58, URZ ;  /* 0x0000005804047890 */ /* 0x000fc8000fffe03f */
[----:B------:R-:W-:-:S09]  /*1b80*/  UPRMT UR4, URZ, 0x654, UR4 ;  /* 0x000006543f047896 */ /* 0x000fd20008000004 */
[----:B------:R-:W-:Y:S01]  /*1b90*/  SYNCS.ARRIVE.TRANS64.RED.A1T0 RZ, [UR4], RZ ;  /* 0x000000ffffff79a7 */ /* 0x000fe20008100404 */
[----:B------:R-:W-:Y:S05]  /*1ba0*/  @P1 BRA `(.L_x_28) ;  /* 0x0000000000041947 */ /* 0x000fea0003800000 */
[----:B------:R-:W-:Y:S01]  /*1bb0*/  BPT.TRAP 0x1 ;  /* 0x000000040000795c */ /* 0x000fe20000300000 */
.L_x_28:
[----:B------:R-:W-:Y:S01]  /*1bc0*/  UIADD3 UR8, UR8, 0x1, URZ ;  /* 0x0000000108087890 */ /* 0x000fe2000fffe03f */
[C---:B------:R-:W-:Y:S01]  /*1bd0*/  ISETP.GT.AND P1, PT, R0.reuse, 0x1, PT ;  /* 0x000000010000780c */ /* 0x040fe20003f24270 */
[----:B------:R-:W-:Y:S01]  /*1be0*/  UIADD3 UR9, UR9, 0x1, URZ ;  /* 0x0000000109097890 */ /* 0x000fe2000fffe03f */
[----:B------:R-:W-:Y:S01]  /*1bf0*/  VIADD R0, R0, 0xffffffff ;  /* 0xffffffff00007836 */ /* 0x000fe20000000000 */
[----:B------:R-:W-:Y:S02]  /*1c00*/  UISETP.NE.AND UP0, UPT, UR8, 0xb, UPT ;  /* 0x0000000b0800788c */ /* 0x000fe4000bf05270 */
[----:B------:R-:W-:Y:S02]  /*1c10*/  UISETP.NE.AND UP1, UPT, UR9, 0xb, UPT ;  /* 0x0000000b0900788c */ /* 0x000fe4000bf25270 */
[----:B------:R-:W-:Y:S02]  /*1c20*/  USEL UR4, URZ, 0x1, UP0 ;  /* 0x000000013f047887 */ /* 0x000fe40008000000 */
[----:B------:R-:W-:-:S02]  /*1c30*/  USEL UR8, UR8, URZ, UP0 ;  /* 0x0000003f08087287 */ /* 0x000fc40008000000 */
[----:B------:R-:W-:Y:S02]  /*1c40*/  USEL UR9, UR9, URZ, UP1 ;  /* 0x0000003f09097287 */ /* 0x000fe40008800000 */
[----:B------:R-:W-:Y:S01]  /*1c50*/  LOP3.LUT R5, R5, UR4, RZ, 0x3c, !PT ;  /* 0x0000000405057c12 */ /* 0x000fe2000f8e3cff */
[----:B------:R-:W-:Y:S09]  /*1c60*/  @P1 BRA `(.L_x_29) ;  /* 0xfffffffc004c1947 */ /* 0x000ff2000383ffff */
.L_x_22:
[----:B-12---:R-:W1:Y:S01]  /*1c70*/  LDC R0, c[0x0][0x28c] ;  /* 0x0000a300ff007b82 */ /* 0x006e620000000800 */
[----:B------:R2:W-:Y:S01]  /*1c80*/  SYNCS.ARRIVE.TRANS64.A1T0 RZ, [R158+UR45], RZ ;  /* 0x000000ff9eff79a7 */ /* 0x0005e2000810002d */
[----:B-1----:R-:W-:-:S13]  /*1c90*/  ISETP.GE.AND P1, PT, R0, 0x1, PT ;  /* 0x000000010000780c */ /* 0x002fda0003f26270 */
[----:B--2---:R-:W-:Y:S05]  /*1ca0*/  @!P1 BRA `(.L_x_30) ;  /* 0x0000000000349947 */ /* 0x004fea0003800000 */
[----:B------:R-:W-:Y:S05]  /*1cb0*/  @!P0 BRA `(.L_x_31) ;  /* 0x0000000000048947 */ /* 0x000fea0003800000 */
[----:B------:R-:W-:Y:S01]  /*1cc0*/  BPT.TRAP 0x1 ;  /* 0x000000040000795c */ /* 0x000fe20000300000 */
.L_x_31:
[----:B------:R-:W-:Y:S01]  /*1cd0*/  UIADD3 UR6, UR43, UR40, URZ ;  /* 0x000000282b067290 */ /* 0x000fe2000fffe03f */
[----:B------:R-:W-:-:S03]  /*1ce0*/  ISETP.GT.U32.AND P0, PT, R16, 0x1, PT ;  /* 0x000000011000780c */ /* 0x000fc60003f04070 */
[----:B------:R-:W-:-:S04]  /*1cf0*/  UIMAD.WIDE.U32 UR4, UR6, -0x45d1745d, URZ ;  /* 0xba2e8ba3060478a5 */ /* 0x000fc8000f8e003f */
[----:B------:R-:W-:-:S04]  /*1d00*/  USHF.R.U32.HI UR4, URZ, 0x3, UR5 ;  /* 0x000000033f047899 */ /* 0x000fc80008011605 */
[----:B------:R-:W-:-:S04]  /*1d10*/  UIMAD UR6, UR4, -0xb, UR6 ;  /* 0xfffffff5040678a4 */ /* 0x000fc8000f8e0206 */
[----:B------:R-:W-:-:S04]  /*1d20*/  ULEA UR6, UR6, UR41, 0x3 ;  /* 0x0000002906067291 */ /* 0x000fc8000f8e183f */
[----:B------:R-:W-:-:S04]  /*1d30*/  UIADD3 UR6, UR6, 0x58, URZ ;  /* 0x0000005806067890 */ /* 0x000fc8000fffe03f */
[----:B------:R-:W-:-:S09]  /*1d40*/  UPRMT UR6, URZ, 0x654, UR6 ;  /* 0x000006543f067896 */ /* 0x000fd20008000006 */
[----:B------:R-:W-:Y:S01]  /*1d50*/  SYNCS.ARRIVE.TRANS64.RED.A1T0 RZ, [UR6], RZ ;  /* 0x000000ffffff79a7 */ /* 0x000fe20008100406 */
[----:B------:R-:W-:Y:S05]  /*1d60*/  @P0 BRA `(.L_x_30) ;  /* 0x0000000000040947 */ /* 0x000fea0003800000 */
[----:B------:R-:W-:Y:S01]  /*1d70*/  BPT.TRAP 0x1 ;  /* 0x000000040000795c */ /* 0x000fe20000300000 */
.L_x_30:
[----:B------:R-:W-:Y:S01]  /*1d80*/  SHF.L.U32 R0, R173, 0x1f, RZ ;  /* 0x0000001fad007819 */ /* 0x000fe200000006ff */
[----:B------:R-:W-:Y:S01]  /*1d90*/  UIADD3 UR40, UR44, UR40, URZ ;  /* 0x000000282c287290 */ /* 0x000fe2000fffe03f */
[----:B------:R-:W1:Y:S01]  /*1da0*/  LDC R15, c[0x0][0x288] ;  /* 0x0000a200ff0f7b82 */ /* 0x000e620000000800 */
[----:B------:R-:W-:Y:S01]  /*1db0*/  UISETP.GE.U32.AND UP1, UPT, UR44, 0xb, UPT ;  /* 0x0000000b2c00788c */ /* 0x000fe2000bf26070 */
[----:B------:R-:W-:Y:S01]  /*1dc0*/  IMAD.SHL.U32 R8, R156, 0x2, RZ ;  /* 0x000000029c087824 */ /* 0x000fe200078e00ff */
[----:B------:R-:W-:Y:S02]  /*1dd0*/  UISETP.GT.U32.AND UP0, UPT, UR40, 0xa, UPT ;  /* 0x0000000a2800788c */ /* 0x000fe4000bf04070 */
[----:B------:R-:W-:Y:S02]  /*1de0*/  UIMAD.WIDE.U32 UR4, UR40, -0x45d1745d, URZ ;  /* 0xba2e8ba3280478a5 */ /* 0x000fe4000f8e003f */
[----:B------:R-:W-:Y:S01]  /*1df0*/  UISETP.LT.U32.AND UP0, UPT, UR44, 0xb, UP0 ;  /* 0x0000000b2c00788c */ /* 0x000fe20008701070 */
[----:B------:R-:W2:Y:S01]  /*1e00*/  SYNCS.PHASECHK.TRANS64.TRYWAIT P0, [R157+UR42+0x10], R0 ;  /* 0x000010009d0075a7 */ /* 0x000ea2000800016a */
[----:B------:R-:W-:Y:S01]  /*1e10*/  USHF.R.U32.HI UR4, URZ, 0x3, UR5 ;  /* 0x000000033f047899 */ /* 0x000fe20008011605 */
[----:B------:R-:W-:Y:S01]  /*1e20*/  SHF.R.S32.HI R9, RZ, 0x1f, R8 ;  /* 0x0000001fff097819 */ /* 0x000fe20000011408 */
[----:B------:R-:W-:-:S02]  /*1e30*/  USEL UR6, URZ, 0x1, !UP0 ;  /* 0x000000013f067887 */ /* 0x000fc4000c000000 */
[----:B------:R-:W-:Y:S02]  /*1e40*/  UIMAD UR40, UR4, -0xb, UR40 ;  /* 0xfffffff5042878a4 */ /* 0x000fe4000f8e0228 */
[----:B------:R-:W-:-:S04]  /*1e50*/  ULOP3.LUT UR36, UR36, UR6, URZ, 0x3c, !UPT ;  /* 0x0000000624247292 */ /* 0x000fc8000f8e3c3f */
[----:B------:R-:W-:Y:S01]  /*1e60*/  @UP1 ULOP3.LUT UR36, UR36, 0x1, UR4, 0x78, !UPT ;  /* 0x0000000124241892 */ /* 0x000fe2000f8e7804 */
[----:B-12---:R-:W-:Y:S11]  /*1e70*/  @!P0 BRA `(.L_x_32) ;  /* 0x0000009800808947 */ /* 0x006ff60003800000 */
.L_x_321:
[----:B------:R-:W-:Y:S01]  /*1e80*/  IMAD.SHL.U32 R14, R19, 0x40, RZ ;  /* 0x00000040130e7824 */ /* 0x000fe200078e00ff */
[----:B------:R-:W-:Y:S01]  /*1e90*/  ULDC UR6, c[0x0][0x284] ;  /* 0x0000a10000067ab9 */ /* 0x000fe20000000800 */
[----:B0-----:R-:W-:Y:S01]  /*1ea0*/  IMAD.SHL.U32 R12, R22, 0x100, RZ ;  /* 0x00000100160c7824 */ /* 0x001fe200078e00ff */
[----:B------:R-:W-:Y:S01]  /*1eb0*/  SHF.R.S32.HI R165, RZ, 0x1f, R2 ;  /* 0x0000001fffa57819 */ /* 0x000fe20000011402 */
[----:B------:R-:W-:Y:S01]  /*1ec0*/  ULDC.64 UR4, c[0x0][0x5d0] ;  /* 0x0001740000047ab9 */ /* 0x000fe20000000a00 */
[----:B------:R-:W-:Y:S01]  /*1ed0*/  ISETP.GE.AND P0, PT, R14, UR6, PT ;  /* 0x000000060e007c0c */ /* 0x000fe2000bf06270 */
[----:B------:R-:W-:Y:S01]  /*1ee0*/  IMAD.WIDE.U32 R4, R2, UR4, R8 ;  /* 0x0000000402047c25 */ /* 0x000fe2000f8e0008 */
[----:B------:R-:W-:Y:S02]  /*1ef0*/  SHF.R.S32.HI R13, RZ, 0x1f, R12 ;  /* 0x0000001fff0d7819 */ /* 0x000fe4000001140c */
[C---:B------:R-:W-:Y:S01]  /*1f00*/  ISETP.GE.OR P0, PT, R12.reuse, R15, P0 ;  /* 0x0000000f0c00720c */ /* 0x040fe20000706670 */
[----:B------:R-:W-:Y:S01]  /*1f10*/  IMAD R3, R165, UR4, RZ ;  /* 0x00000004a5037c24 */ /* 0x000fe2000f8e02ff */
[----:B------:R-:W-:-:S03]  /*1f20*/  IADD3 R6, P1, R12, R4, RZ ;  /* 0x000000040c067210 */ /* 0x000fc60007f3e0ff */
[----:B------:R-:W-:-:S05]  /*1f30*/  IMAD R3, R2, UR5, R3 ;  /* 0x0000000502037c24 */ /* 0x000fca000f8e0203 */
[----:B------:R-:W-:-:S03]  /*1f40*/  IADD3.X R7, R13, R5, R3, P1, !PT ;  /* 0x000000050d077210 */ /* 0x000fc60000ffe403 */
[----:B------:R-:W-:Y:S05]  /*1f50*/  @P0 BRA `(.L_x_33) ;  /* 0x0000007c000c0947 */ /* 0x000fea0003800000 */
[----:B------:R-:W0:Y:S01]  /*1f60*/  LDC.64 R10, c[0x0][0x5c8] ;  /* 0x00017200ff0a7b82 */ /* 0x000e220000000a00 */
[----:B-----5:R-:W-:Y:S01]  /*1f70*/  FSETP.NEU.AND P0, PT, R152, RZ, PT ;  /* 0x000000ff9800720b */ /* 0x020fe20003f0d000 */
[----:B------:R-:W-:Y:S01]  /*1f80*/  IMAD R3, R156, -0x2, R15 ;  /* 0xfffffffe9c037824 */ /* 0x000fe200078e020f */
[----:B------:R-:W-:Y:S01]  /*1f90*/  BSSY B0, `(.L_x_33) ;  /* 0x00007bf000007945 */ /* 0x000fe20003800000 */
[----:B------:R-:W-:-:S04]  /*1fa0*/  IMAD.WIDE R162, R19, 0x40, R154 ;  /* 0x0000004013a27825 */ /* 0x000fc800078e029a */
[----:B-1----:R-:W-:Y:S02]  /*1fb0*/  IMAD.IADD R0, R3, 0x1, -R12 ;  /* 0x0000000103007824 */ /* 0x002fe400078e0a0c */
[----:B------:R-:W-:-:S03]  /*1fc0*/  IMAD.IADD R3, R161, 0x1, -R14 ;  /* 0x00000001a1037824 */ /* 0x000fc600078e0a0e */
[----:B------:R-:W-:-:S04]  /*1fd0*/  ISETP.GT.AND P2, PT, R0, RZ, PT ;  /* 0x000000ff0000720c */ /* 0x000fc80003f44270 */
[----:B------:R-:W-:Y:S01]  /*1fe0*/  ISETP.GT.AND P1, PT, R3, RZ, P2 ;  /* 0x000000ff0300720c */ /* 0x000fe20001724270 */
[-C--:B0-----:R-:W-:Y:S02]  /*1ff0*/  IMAD R4, R163, R10.reuse, RZ ;  /* 0x0000000aa3047224 */ /* 0x081fe400078e02ff */
[----:B------:R-:W-:-:S04]  /*2000*/  IMAD.WIDE.U32 R6, R162, R10, R6 ;  /* 0x0000000aa2067225 */ /* 0x000fc800078e0006 */
[----:B------:R-:W-:-:S04]  /*2010*/  IMAD R5, R162, R11, R4 ;  /* 0x0000000ba2057224 */ /* 0x000fc800078e0204 */
[----:B------:R-:W-:Y:S01]  /*2020*/  IMAD.IADD R179, R7, 0x1, R5 ;  /* 0x0000000107b37824 */ /* 0x000fe200078e0205 */
[----:B------:R-:W-:Y:S06]  /*2030*/  @!P0 BRA `(.L_x_34) ;  /* 0x0000005400a08947 */ /* 0x000fec0003800000 */
[----:B------:R-:W0:Y:S01]  /*2040*/  LDC.64 R20, c[0x0][0x5b8] ;  /* 0x00016e00ff147b82 */ /* 0x000e220000000a00 */
[----:B------:R-:W-:-:S07]  /*2050*/  ULDC.64 UR4, c[0x0][0x5c0] ;  /* 0x0001700000047ab9 */ /* 0x000fce0000000a00 */
[----:B------:R-:W1:Y:S08]  /*2060*/  LDC.64 R166, c[0x0][0x5b0] ;  /* 0x00016c00ffa67b82 */ /* 0x000e700000000a00 */
[----:B------:R-:W2:Y:S01]  /*2070*/  LDC.64 R14, c[0x0][0x5a8] ;  /* 0x00016a00ff0e7b82 */ /* 0x000ea20000000a00 */
[-C--:B0-----:R-:W-:Y:S02]  /*2080*/  IMAD R7, R165, R20.reuse, RZ ;  /* 0x00000014a5077224 */ /* 0x081fe400078e02ff */
[----:B------:R-:W-:-:S04]  /*2090*/  IMAD.WIDE.U32 R4, R2, R20, R8 ;  /* 0x0000001402047225 */ /* 0x000fc800078e0008 */
[----:B------:R-:W-:Y:S01]  /*20a0*/  IMAD R175, R2, R21, R7 ;  /* 0x0000001502af7224 */ /* 0x000fe200078e0207 */
[----:B------:R-:W-:Y:S01]  /*20b0*/  IADD3 R164, P0, R12, R4, RZ ;  /* 0x000000040ca47210 */ /* 0x000fe20007f1e0ff */
[----:B-1----:R-:W-:-:S03]  /*20c0*/  IMAD R4, R163, R166, RZ ;  /* 0x000000a6a3047224 */ /* 0x002fc600078e02ff */
[----:B------:R-:W-:Y:S01]  /*20d0*/  IADD3.X R165, R13, R5, R175, P0, !PT ;  /* 0x000000050da57210 */ /* 0x000fe200007fe4af */
[C---:B------:R-:W-:Y:S02]  /*20e0*/  IMAD R177, R162.reuse, R167, R4 ;  /* 0x000000a7a2b17224 */ /* 0x040fe400078e0204 */
[----:B------:R-:W-:-:S04]  /*20f0*/  IMAD.WIDE.U32 R4, R162, R166, R164 ;  /* 0x000000a6a2047225 */ /* 0x000fc800078e00a4 */
[----:B------:R-:W-:Y:S01]  /*2100*/  IMAD.IADD R5, R5, 0x1, R177 ;  /* 0x0000000105057824 */ /* 0x000fe200078e02b1 */
[----:B--2---:R-:W-:-:S04]  /*2110*/  LEA R168, P0, R4, R14, 0x1 ;  /* 0x0000000e04a87211 */ /* 0x004fc800078008ff */
[----:B------:R-:W-:-:S05]  /*2120*/  LEA.HI.X R169, R4, R15, R5, 0x1, P0 ;  /* 0x0000000f04a97211 */ /* 0x000fca00000f0c05 */
[----:B------:R0:W2:Y:S01]  /*2130*/  @P1 LDG.E.LTC128B.U16 R19, desc[UR38][R168.64] ;  /* 0x00000026a8131981 */ /* 0x0000a2000c1e1520 */
[----:B------:R-:W-:Y:S01]  /*2140*/  IMAD.WIDE.U32 R4, R162, R166, R12 ;  /* 0x000000a6a2047225 */ /* 0x000fe200078e000c */
[----:B------:R-:W-:Y:S02]  /*2150*/  BSSY B1, `(.L_x_35) ;  /* 0x0000014000017945 */ /* 0x000fe40003800000 */
[----:B------:R-:W-:-:S04]  /*2160*/  IADD3 R170, P0, R8, R4, RZ ;  /* 0x0000000408aa7210 */ /* 0x000fc80007f1e0ff */
[----:B------:R-:W-:Y:S01]  /*2170*/  IADD3.X R171, R9, R177, R5, P0, !PT ;  /* 0x000000b109ab7210 */ /* 0x000fe200007fe405 */
[----:B0-----:R-:W-:Y:S01]  /*2180*/  IMAD.SHL.U32 R168, R166, 0x8, RZ ;  /* 0x00000008a6a87824 */ /* 0x001fe200078e00ff */
[----:B------:R-:W-:Y:S02]  /*2190*/  LEA R4, P0, R6, UR4, 0x1 ;  /* 0x0000000406047c11 */ /* 0x000fe4000f8008ff */
[----:B------:R-:W-:Y:S01]  /*21a0*/  SHF.L.U64.HI R169, R166, 0x3, R167 ;  /* 0x00000003a6a97819 */ /* 0x000fe200000102a7 */
[----:B------:R-:W-:Y:S01]  /*21b0*/  IMAD.WIDE.U32 R170, R2, R20, R170 ;  /* 0x0000001402aa7225 */ /* 0x000fe200078e00aa */
[----:B------:R-:W-:Y:S02]  /*21c0*/  LEA.HI.X R5, R6, UR5, R179, 0x1, P0 ;  /* 0x0000000506057c11 */ /* 0x000fe400080f0cb3 */
[----:B------:R-:W-:Y:S02]  /*21d0*/  ISETP.GT.AND P0, PT, R0, 0x1, PT ;  /* 0x000000010000780c */ /* 0x000fe40003f04270 */
[----:B------:R-:W-:-:S02]  /*21e0*/  LEA R6, P4, R170, R14, 0x1 ;  /* 0x0000000eaa067211 */ /* 0x000fc400078808ff */
[----:B------:R-:W-:Y:S01]  /*21f0*/  ISETP.GT.AND P3, PT, R3, RZ, P0 ;  /* 0x000000ff0300720c */ /* 0x000fe20000764270 */
[----:B--2---:R-:W-:-:S05]  /*2200*/  HADD2.F32 R7, -RZ, R19.H0_H0 ;  /* 0x20000013ff077230 */ /* 0x004fca0000004100 */
[----:B------:R-:W-:-:S04]  /*2210*/  FMUL R7, R7, R152 ;  /* 0x0000009807077220 */ /* 0x000fc80000400000 */
[----:B------:R-:W-:-:S05]  /*2220*/  FFMA R7, R24, R153, R7 ;  /* 0x0000009918077223 */ /* 0x000fca0000000007 */
[----:B------:R-:W-:Y:S01]  /*2230*/  F2FP.F16.F32.PACK_AB R21, RZ, R7 ;  /* 0x00000007ff15723e */ /* 0x000fe200000000ff */
[----:B------:R-:W-:-:S04]  /*2240*/  IMAD.IADD R7, R175, 0x1, R171 ;  /* 0x00000001af077824 */ /* 0x000fc800078e02ab */
[----:B------:R0:W-:Y:S01]  /*2250*/  @P1 STG.E.U16 desc[UR38][R4.64], R21 ;  /* 0x0000001504001986 */ /* 0x0001e2000c101526 */
[----:B------:R-:W-:Y:S01]  /*2260*/  LEA.HI.X R7, R170, R15, R7, 0x1, P4 ;  /* 0x0000000faa077211 */ /* 0x000fe200020f0c07 */
[----:B------:R-:W-:Y:S06]  /*2270*/  @!P3 BRA `(.L_x_36) ;  /* 0x000000000004b947 */ /* 0x000fec0003800000 */
[----:B------:R1:W5:Y:S02]  /*2280*/  LDG.E.LTC128B.U16 R19, desc[UR38][R6.64+0x2] ;  /* 0x0000022606137981 */ /* 0x000364000c1e1520 */
.L_x_36:
[----:B------:R-:W-:Y:S05]  /*2290*/  BSYNC B1 ;  /* 0x0000000000017941 */ /* 0x000fea0003800000 */
.L_x_35:
[----:B0----5:R-:W-:Y:S01]  /*22a0*/  HADD2.F32 R21, -RZ, R19.H0_H0 ;  /* 0x20000013ff157230 */ /* 0x021fe20000004100 */
[----:B------:R-:W-:Y:S01]  /*22b0*/  ISETP.GT.AND P2, PT, R3, 0x8, P2 ;  /* 0x000000080300780c */ /* 0x000fe20001744270 */
[----:B------:R-:W-:-:S04]  /*22c0*/  IMAD.WIDE.U32 R168, R162, R166, R168 ;  /* 0x000000a6a2a87225 */ /* 0x000fc800078e00a8 */
[----:B------:R-:W-:Y:S01]  /*22d0*/  FMUL R22, R21, R152 ;  /* 0x0000009815167220 */ /* 0x000fe20000400000 */
[----:B------:R-:W-:Y:S01]  /*22e0*/  IMAD.IADD R177, R177, 0x1, R169 ;  /* 0x00000001b1b17824 */ /* 0x000fe200078e02a9 */
[----:B------:R-:W-:Y:S02]  /*22f0*/  IADD3 R21, P1, R164, R168, RZ ;  /* 0x000000a8a4157210 */ /* 0x000fe40007f3e0ff */
[----:B------:R-:W-:-:S03]  /*2300*/  FFMA R22, R25, R153, R22 ;  /* 0x0000009919167223 */ /* 0x000fc60000000016 */
[----:B------:R-:W-:Y:S01]  /*2310*/  IMAD.X R164, R177, 0x1, R165, P1 ;  /* 0x00000001b1a47824 */ /* 0x000fe200008e06a5 */
[C---:B------:R-:W-:Y:S02]  /*2320*/  LEA R24, P1, R21.reuse, R14, 0x1 ;  /* 0x0000000e15187211 */ /* 0x040fe400078208ff */
[----:B------:R-:W-:Y:S02]  /*2330*/  F2FP.F16.F32.PACK_AB R22, RZ, R22 ;  /* 0x00000016ff16723e */ /* 0x000fe400000000ff */
[----:B------:R-:W-:Y:S02]  /*2340*/  LEA.HI.X R25, R21, R15, R164, 0x1, P1 ;  /* 0x0000000f15197211 */ /* 0x000fe400008f0ca4 */
[----:B------:R-:W-:Y:S02]  /*2350*/  PRMT R21, R22, 0x7610, R21 ;  /* 0x0000761016157816 */ /* 0x000fe40000000015 */
[----:B------:R-:W-:-:S03]  /*2360*/  PRMT R22, R19, 0x7610, R22 ;  /* 0x0000761013167816 */ /* 0x000fc60000000016 */
[----:B------:R0:W-:Y:S04]  /*2370*/  @P3 STG.E.U16 desc[UR38][R4.64+0x2], R21 ;  /* 0x0000021504003986 */ /* 0x0001e8000c101526 */
[----:B------:R-:W2:Y:S01]  /*2380*/  @P2 LDG.E.LTC128B.U16 R22, desc[UR38][R24.64] ;  /* 0x0000002618162981 */ /* 0x000ea2000c1e1520 */
[----:B------:R-:W-:Y:S01]  /*2390*/  IADD3 R8, P1, P3, R8, R168, R12 ;  /* 0x000000a808087210 */ /* 0x000fe20007b3e00c */
[----:B------:R-:W-:Y:S01]  /*23a0*/  BSSY B1, `(.L_x_37) ;  /* 0x0000011000017945 */ /* 0x000fe20003800000 */
[C---:B------:R-:W-:Y:S02]  /*23b0*/  SHF.L.U64.HI R11, R10.reuse, 0x4, R11 ;  /* 0x000000040a0b7819 */ /* 0x040fe4000001020b */
[----:B------:R-:W-:Y:S02]  /*23c0*/  IADD3.X R9, R9, R177, R13, P1, P3 ;  /* 0x000000b109097210 */ /* 0x000fe40000fe640d */
[----:B------:R-:W-:-:S02]  /*23d0*/  LEA R10, P1, R10, R4, 0x4 ;  /* 0x000000040a0a7211 */ /* 0x000fc400078220ff */
[----:B------:R-:W-:Y:S01]  /*23e0*/  ISETP.GT.AND P0, PT, R3, 0x8, P0 ;  /* 0x000000080300780c */ /* 0x000fe20000704270 */
[----:B0-----:R-:W-:-:S04]  /*23f0*/  IMAD.WIDE.U32 R20, R2, R20, R8 ;  /* 0x0000001402147225 */ /* 0x001fc800078e0008 */
[----:B------:R-:W-:Y:S01]  /*2400*/  IMAD.X R11, R11, 0x1, R5, P1 ;  /* 0x000000010b0b7824 */ /* 0x000fe200008e0605 */
[----:B------:R-:W-:Y:S01]  /*2410*/  LEA R8, P3, R20, R14, 0x1 ;  /* 0x0000000e14087211 */ /* 0x000fe200078608ff */
[----:B------:R-:W-:-:S05]  /*2420*/  IMAD.IADD R2, R175, 0x1, R21 ;  /* 0x00000001af027824 */ /* 0x000fca00078e0215 */
[----:B------:R-:W-:Y:S01]  /*2430*/  LEA.HI.X R9, R20, R15, R2, 0x1, P3 ;  /* 0x0000000f14097211 */ /* 0x000fe200018f0c02 */
[----:B--2---:R-:W-:-:S05]  /*2440*/  HADD2.F32 R19, -RZ, R22.H0_H0 ;  /* 0x20000016ff137230 */ /* 0x004fca0000004100 */
[----:B------:R-:W-:-:S04]  /*2450*/  FMUL R19, R19, R152 ;  /* 0x0000009813137220 */ /* 0x000fc80000400000 */
[----:B------:R-:W-:-:S05]  /*2460*/  FFMA R19, R26, R153, R19 ;  /* 0x000000991a137223 */ /* 0x000fca0000000013 */
[----:B------:R-:W-:-:S05]  /*2470*/  F2FP.F16.F32.PACK_AB R19, RZ, R19 ;  /* 0x00000013ff13723e */ /* 0x000fca00000000ff */
[----:B------:R0:W-:Y:S01]  /*2480*/  @P2 STG.E.U16 desc[UR38][R10.64], R19 ;  /* 0x000000130a002986 */ /* 0x0001e2000c101526 */
[----:B------:R-:W-:Y:S05]  /*2490*/  @!P0 BRA `(.L_x_38) ;  /* 0x0000000000048947 */ /* 0x000fea0003800000 */
[----:B------:R2:W5:Y:S02]  /*24a0*/  LDG.E.LTC128B.U16 R22, desc[UR38][R8.64+0x2] ;  /* 0x0000022608167981 */ /* 0x000564000c1e1520 */
.L_x_38:
[----:B------:R-:W-:Y:S05]  /*24b0*/  BSYNC B1 ;  /* 0x0000000000017941 */ /* 0x000fea0003800000 */
.L_x_37:
[----:B-----5:R-:W-:Y:S01]  /*24c0*/  HADD2.F32 R13, -RZ, R22.H0_H0 ;  /* 0x20000016ff0d7230 */ /* 0x020fe20000004100 */
[----:B------:R-:W-:Y:S01]  /*24d0*/  ISETP.GT.AND P1, PT, R0, 0x8, PT ;  /* 0x000000080000780c */ /* 0x000fe20003f24270 */
[----:B------:R-:W-:Y:S03]  /*24e0*/  BSSY B1, `(.L_x_39) ;  /* 0x0000008000017945 */ /* 0x000fe60003800000 */
[----:B------:R-:W-:Y:S01]  /*24f0*/  FMUL R2, R13, R152 ;  /* 0x000000980d027220 */ /* 0x000fe20000400000 */
[----:B------:R-:W-:-:S03]  /*2500*/  ISETP.GT.AND P2, PT, R3, RZ, P1 ;  /* 0x000000ff0300720c */ /* 0x000fc60000f44270 */
[----:B------:R-:W-:-:S05]  /*2510*/  FFMA R2, R27, R153, R2 ;  /* 0x000000991b027223 */ /* 0x000fca0000000002 */
[----:B------:R-:W-:-:S05]  /*2520*/  F2FP.F16.F32.PACK_AB R2, RZ, R2 ;  /* 0x00000002ff02723e */ /* 0x000fca00000000ff */
[----:B------:R3:W-:Y:S01]  /*2530*/  @P0 STG.E.U16 desc[UR38][R10.64+0x2], R2 ;  /* 0x000002020a000986 */ /* 0x0007e2000c101526 */
[----:B------:R-:W-:Y:S05]  /*2540*/  @!P2 BRA `(.L_x_40) ;  /* 0x000000000004a947 */ /* 0x000fea0003800000 */
[----:B------:R4:W5:Y:S02]  /*2550*/  LDG.E.LTC128B.U16 R22, desc[UR38][R6.64+0x10] ;  /* 0x0000102606167981 */ /* 0x000964000c1e1520 */
.L_x_40:
[----:B------:R-:W-:Y:S05]  /*2560*/  BSYNC B1 ;  /* 0x0000000000017941 */ /* 0x000fea0003800000 */
.L_x_39:
        /* <DEDUP_REMOVED lines=10> */
.L_x_42:
[----:B------:R-:W-:Y:S05]  /*2610*/  BSYNC B1 ;  /* 0x0000000000017941 */ /* 0x000fea0003800000 */
.L_x_41:
[----:B0----5:R-:W-:Y:S01]  /*2620*/  HADD2.F32 R13, -RZ, R22.H0_H0 ;  /* 0x20000016ff0d7230 */ /* 0x021fe20000004100 */
[----:B------:R-:W-:Y:S01]  /*2630*/  ISETP.GT.AND P1, PT, R3, 0x8, P1 ;  /* 0x000000080300780c */ /* 0x000fe20000f24270 */
[----:B------:R-:W-:Y:S03]  /*2640*/  BSSY B1, `(.L_x_43) ;  /* 0x0000007000017945 */ /* 0x000fe60003800000 */
[----:B---3--:R-:W-:-:S04]  /*2650*/  FMUL R2, R13, R152 ;  /* 0x000000980d027220 */ /* 0x008fc80000400000 */
[----:B------:R-:W-:-:S05]  /*2660*/  FFMA R2, R29, R153, R2 ;  /* 0x000000991d027223 */ /* 0x000fca0000000002 */
[----:B------:R-:W-:-:S05]  /*2670*/  F2FP.F16.F32.PACK_AB R2, RZ, R2 ;  /* 0x00000002ff02723e */ /* 0x000fca00000000ff */
[----:B------:R0:W-:Y:S01]  /*2680*/  @P3 STG.E.U16 desc[UR38][R4.64+0x12], R2 ;  /* 0x0000120204003986 */ /* 0x0001e2000c101526 */
[----:B------:R-:W-:Y:S05]  /*2690*/  @!P1 BRA `(.L_x_44) ;  /* 0x0000000000049947 */ /* 0x000fea0003800000 */
[----:B------:R3:W5:Y:S02]  /*26a0*/  LDG.E.LTC128B.U16 R22, desc[UR38][R8.64+0x10] ;  /* 0x0000102608167981 */ /* 0x000764000c1e1520 */
.L_x_44:
[----:B------:R-:W-:Y:S05]  /*26b0*/  BSYNC B1 ;  /* 0x0000000000017941 */ /* 0x000fea0003800000 */
.L_x_43:
[----:B-----5:R-:W-:Y:S01]  /*26c0*/  HADD2.F32 R13, -RZ, R22.H0_H0 ;  /* 0x20000016ff0d7230 */ /* 0x020fe20000004100 */
[----:B------:R-:W-:Y:S01]  /*26d0*/  ISETP.GT.AND P0, PT, R3, 0x8, P0 ;  /* 0x000000080300780c */ /* 0x000fe20000704270 */
[----:B------:R-:W-:Y:S03]  /*26e0*/  BSSY B1, `(.L_x_45) ;  /* 0x0000007000017945 */ /* 0x000fe60003800000 */
[----:B------:R-:W-:-:S04]  /*26f0*/  FMUL R13, R13, R152 ;  /* 0x000000980d0d7220 */ /* 0x000fc80000400000 */
[----:B------:R-:W-:-:S05]  /*2700*/  FFMA R13, R30, R153, R13 ;  /* 0x000000991e0d7223 */ /* 0x000fca000000000d */
[----:B------:R-:W-:-:S05]  /*2710*/  F2FP.F16.F32.PACK_AB R13, RZ, R13 ;  /* 0x0000000dff0d723e */ /* 0x000fca00000000ff */
[----:B------:R0:W-:Y:S01]  /*2720*/  @P1 STG.E.U16 desc[UR38][R10.64+0x10], R13 ;  /* 0x0000100d0a001986 */ /* 0x0001e2000c101526 */
[----:B------:R-:W-:Y:S05]  /*2730*/  @!P0 BRA `(.L_x_46) ;  /* 0x0000000000048947 */ /* 0x000fea0003800000 */
[----:B------:R0:W5:Y:S02]  /*2740*/  LDG.E.LTC128B.U16 R22, desc[UR38][R8.64+0x12] ;  /* 0x0000122608167981 */ /* 0x000164000c1e1520 */
.L_x_46:
[----:B------:R-:W-:Y:S05]  /*2750*/  BSYNC B1 ;  /* 0x0000000000017941 */ /* 0x000fea0003800000 */
.L_x_45:
[----:B0----5:R-:W-:Y:S01]  /*2760*/  HADD2.F32 R13, -RZ, R22.H0_H0 ;  /* 0x20000016ff0d7230 */ /* 0x021fe20000004100 */
        /* <DEDUP_REMOVED lines=9> */
.L_x_48:
[----:B------:R-:W-:Y:S05]  /*2800*/  BSYNC B1 ;  /* 0x0000000000017941 */ /* 0x000fea0003800000 */
.L_x_47:
        /* <DEDUP_REMOVED lines=10> */
.L_x_50:
[----:B------:R-:W-:Y:S05]  /*28b0*/  BSYNC B1 ;  /* 0x0000000000017941 */ /* 0x000fea0003800000 */
.L_x_49:
[----:B0----5:R-:W-:Y:S01]  /*28c0*/  HADD2.F32 R13, -RZ, R22.H0_H0 ;  /* 0x20000016ff0d7230 */ /* 0x021fe20000004100 */
        /* <DEDUP_REMOVED lines=8> */
.L_x_52:
[----:B------:R-:W-:Y:S05]  /*2950*/  BSYNC B1 ;  /* 0x0000000000017941 */ /* 0x000fea0003800000 */
.L_x_51:
        /* <DEDUP_REMOVED lines=9> */
.L_x_54:
[----:B------:R-:W-:Y:S05]  /*29f0*/  BSYNC B1 ;  /* 0x0000000000017941 */ /* 0x000fea0003800000 */
.L_x_53:
        /* <DEDUP_REMOVED lines=10> */
.L_x_56:
[----:B------:R-:W-:Y:S05]  /*2aa0*/  BSYNC B1 ;  /* 0x0000000000017941 */ /* 0x000fea0003800000 */
.L_x_55:
        /* <DEDUP_REMOVED lines=10> */
.L_x_58:
[----:B------:R-:W-:Y:S05]  /*2b50*/  BSYNC B1 ;  /* 0x0000000000017941 */ /* 0x000fea0003800000 */
.L_x_57:
        /* <DEDUP_REMOVED lines=9> */
.L_x_60:
[----:B------:R-:W-:Y:S05]  /*2bf0*/  BSYNC B1 ;  /* 0x0000000000017941 */ /* 0x000fea0003800000 */
.L_x_59:
        /* <DEDUP_REMOVED lines=9> */
.L_x_62:
[----:B------:R-:W-:Y:S05]  /*2c90*/  BSYNC B1 ;  /* 0x0000000000017941 */ /* 0x000fea0003800000 */
.L_x_61:
        /* <DEDUP_REMOVED lines=10> */
.L_x_64:
[----:B------:R-:W-:Y:S05]  /*2d40*/  BSYNC B1 ;  /* 0x0000000000017941 */ /* 0x000fea0003800000 */
.L_x_63:
        /* <DEDUP_REMOVED lines=10> */
.L_x_66:
[----:B------:R-:W-:Y:S05]  /*2df0*/  BSYNC B1 ;  /* 0x0000000000017941 */ /* 0x000fea0003800000 */
.L_x_65:
        /* <DEDUP_REMOVED lines=9> */
.L_x_68:
[----:B------:R-:W-:Y:S05]  /*2e90*/  BSYNC B1 ;  /* 0x0000000000017941 */ /* 0x000fea0003800000 */
.L_x_67:
        /* <DEDUP_REMOVED lines=9> */
.L_x_70:
[----:B------:R-:W-:Y:S05]  /*2f30*/  BSYNC B1 ;  /* 0x0000000000017941 */ /* 0x000fea0003800000 */
.L_x_69:
        /* <DEDUP_REMOVED lines=10> */
.L_x_72:
[----:B------:R-:W-:Y:S05]  /*2fe0*/  BSYNC B1 ;  /* 0x0000000000017941 */ /* 0x000fea0003800000 */
.L_x_71:
        /* <DEDUP_REMOVED lines=10> */
.L_x_74:
[----:B------:R-:W-:Y:S05]  /*3090*/  BSYNC B1 ;  /* 0x0000000000017941 */ /* 0x000fea0003800000 */
.L_x_73:
        /* <DEDUP_REMOVED lines=9> */
.L_x_76:
[----:B------:R-:W-:Y:S05]  /*3130*/  BSYNC B1 ;  /* 0x0000000000017941 */ /* 0x000fea0003800000 */
.L_x_75:
        /* <DEDUP_REMOVED lines=9> */
.L_x_78:
[----:B------:R-:W-:Y:S05]  /*31d0*/  BSYNC B1 ;  /* 0x0000000000017941 */ /* 0x000fea0003800000 */
.L_x_77:
        /* <DEDUP_REMOVED lines=10> */
.L_x_80:
[----:B------:R-:W-:Y:S05]  /*3280*/  BSYNC B1 ;  /* 0x0000000000017941 */ /* 0x000fea0003800000 */
.L_x_79:
        /* <DEDUP_REMOVED lines=10> */
.L_x_82:
[----:B------:R-:W-:Y:S05]  /*3330*/  BSYNC B1 ;  /* 0x0000000000017941 */ /* 0x000fea0003800000 */
.L_x_81:
        /* <DEDUP_REMOVED lines=9> */
.L_x_84:
[----:B------:R-:W-:Y:S05]  /*33d0*/  BSYNC B1 ;  /* 0x0000000000017941 */ /* 0x000fea0003800000 */
.L_x_83:
        /* <DEDUP_REMOVED lines=9> */
.L_x_86:
[----:B------:R-:W-:Y:S05]  /*3470*/  BSYNC B1 ;  /* 0x0000000000017941 */ /* 0x000fea0003800000 */
.L_x_85:
        /* <DEDUP_REMOVED lines=10> */
.L_x_88:
[----:B------:R-:W-:Y:S05]  /*3520*/  BSYNC B1 ;  /* 0x0000000000017941 */ /* 0x000fea0003800000 */
.L_x_87:
        /* <DEDUP_REMOVED lines=10> */
.L_x_90:
[----:B------:R-:W-:Y:S05]  /*35d0*/  BSYNC B1 ;  /* 0x0000000000017941 */ /* 0x000fea0003800000 */
.L_x_89:
        /* <DEDUP_REMOVED lines=9> */
.L_x_92:
[----:B------:R-:W-:Y:S05]  /*3670*/  BSYNC B1 ;  /* 0x0000000000017941 */ /* 0x000fea0003800000 */
.L_x_91:
        /* <DEDUP_REMOVED lines=9> */
.L_x_94:
[----:B------:R-:W-:Y:S05]  /*3710*/  BSYNC B1 ;  /* 0x0000000000017941 */ /* 0x000fea0003800000 */
.L_x_93:
        /* <DEDUP_REMOVED lines=10> */
.L_x_96:
[----:B------:R-:W-:Y:S05]  /*37c0*/  BSYNC B1 ;  /* 0x0000000000017941 */ /* 0x000fea0003800000 */
.L_x_95:
        /* <DEDUP_REMOVED lines=10> */
.L_x_98:
[----:B------:R-:W-:Y:S05]  /*3870*/  BSYNC B1 ;  /* 0x0000000000017941 */ /* 0x000fea0003800000 */
.L_x_97:
        /* <DEDUP_REMOVED lines=9> */
.L_x_100:
[----:B------:R-:W-:Y:S05]  /*3910*/  BSYNC B1 ;  /* 0x0000000000017941 */ /* 0x000fea0003800000 */
.L_x_99:
        /* <DEDUP_REMOVED lines=9> */
.L_x_102:
[----:B------:R-:W-:Y:S05]  /*39b0*/  BSYNC B1 ;  /* 0x0000000000017941 */ /* 0x000fea0003800000 */
.L_x_101:
        /* <DEDUP_REMOVED lines=10> */
.L_x_104:
[----:B------:R-:W-:Y:S05]  /*3a60*/  BSYNC B1 ;  /* 0x0000000000017941 */ /* 0x000fea0003800000 */
.L_x_103:
        /* <DEDUP_REMOVED lines=10> */
.L_x_106:
[----:B------:R-:W-:Y:S05]  /*3b10*/  BSYNC B1 ;  /* 0x0000000000017941 */ /* 0x000fea0003800000 */
.L_x_105:
        /* <DEDUP_REMOVED lines=9> */
.L_x_108:
[----:B------:R-:W-:Y:S05]  /*3bb0*/  BSYNC B1 ;  /* 0x0000000000017941 */ /* 0x000fea0003800000 */
.L_x_107:
        /* <DEDUP_REMOVED lines=9> */
.L_x_110:
[----:B------:R-:W-:Y:S05]  /*3c50*/  BSYNC B1 ;  /* 0x0000000000017941 */ /* 0x000fea0003800000 */
.L_x_109:
        /* <DEDUP_REMOVED lines=10> */
.L_x_112:
[----:B------:R-:W-:Y:S05]  /*3d00*/  BSYNC B1 ;  /* 0x0000000000017941 */ /* 0x000fea0003800000 */
.L_x_111:
        /* <DEDUP_REMOVED lines=10> */
.L_x_114:
[----:B------:R-:W-:Y:S05]  /*3db0*/  BSYNC B1 ;  /* 0x0000000000017941 */ /* 0x000fea0003800000 */
.L_x_113:
        /* <DEDUP_REMOVED lines=9> */
.L_x_116:
[----:B------:R-:W-:Y:S05]  /*3e50*/  BSYNC B1 ;  /* 0x0000000000017941 */ /* 0x000fea0003800000 */
.L_x_115:
        /* <DEDUP_REMOVED lines=9> */
.L_x_118:
[----:B------:R-:W-:Y:S05]  /*3ef0*/  BSYNC B1 ;  /* 0x0000000000017941 */ /* 0x000fea0003800000 */
.L_x_117:
        /* <DEDUP_REMOVED lines=10> */
.L_x_120:
[----:B------:R-:W-:Y:S05]  /*3fa0*/  BSYNC B1 ;  /* 0x0000000000017941 */ /* 0x000fea0003800000 */
.L_x_119:
        /* <DEDUP_REMOVED lines=10> */
.L_x_122:
[----:B------:R-:W-:Y:S05]  /*4050*/  BSYNC B1 ;  /* 0x0000000000017941 */ /* 0x000fea0003800000 */
.L_x_121:
        /* <DEDUP_REMOVED lines=9> */
.L_x_124:
[----:B------:R-:W-:Y:S05]  /*40f0*/  BSYNC B1 ;  /* 0x0000000000017941 */ /* 0x000fea0003800000 */
.L_x_123:
        /* <DEDUP_REMOVED lines=9> */
.L_x_126:
[----:B------:R-:W-:Y:S05]  /*4190*/  BSYNC B1 ;  /* 0x0000000000017941 */ /* 0x000fea0003800000 */
.L_x_125:
        /* <DEDUP_REMOVED lines=10> */
.L_x_128:
[----:B------:R-:W-:Y:S05]  /*4240*/  BSYNC B1 ;  /* 0x0000000000017941 */ /* 0x000fea0003800000 */
.L_x_127:
        /* <DEDUP_REMOVED lines=10> */
.L_x_130:
[----:B------:R-:W-:Y:S05]  /*42f0*/  BSYNC B1 ;  /* 0x0000000000017941 */ /* 0x000fea0003800000 */
.L_x_129:
        /* <DEDUP_REMOVED lines=9> */
.L_x_132:
[----:B------:R-:W-:Y:S05]  /*4390*/  BSYNC B1 ;  /* 0x0000000000017941 */ /* 0x000fea0003800000 */
.L_x_131:
        /* <DEDUP_REMOVED lines=9> */
.L_x_134:
[----:B------:R-:W-:Y:S05]  /*4430*/  BSYNC B1 ;  /* 0x0000000000017941 */ /* 0x000fea0003800000 */
.L_x_133:
        /* <DEDUP_REMOVED lines=10> */
.L_x_136:
[----:B------:R-:W-:Y:S05]  /*44e0*/  BSYNC B1 ;  /* 0x0000000000017941 */ /* 0x000fea0003800000 */
.L_x_135:
        /* <DEDUP_REMOVED lines=10> */
.L_x_138:
[----:B------:R-:W-:Y:S05]  /*4590*/  BSYNC B1 ;  /* 0x0000000000017941 */ /* 0x000fea0003800000 */
.L_x_137:
        /* <DEDUP_REMOVED lines=9> */
.L_x_140:
[----:B------:R-:W-:Y:S05]  /*4630*/  BSYNC B1 ;  /* 0x0000000000017941 */ /* 0x000fea0003800000 */
.L_x_139:
        /* <DEDUP_REMOVED lines=9> */
.L_x_142:
[----:B------:R-:W-:Y:S05]  /*46d0*/  BSYNC B1 ;  /* 0x0000000000017941 */ /* 0x000fea0003800000 */
.L_x_141:
        /* <DEDUP_REMOVED lines=10> */
.L_x_144:
[----:B------:R-:W-:Y:S05]  /*4780*/  BSYNC B1 ;  /* 0x0000000000017941 */ /* 0x000fea0003800000 */
.L_x_143:
        /* <DEDUP_REMOVED lines=10> */
.L_x_146:
[----:B------:R-:W-:Y:S05]  /*4830*/  BSYNC B1 ;  /* 0x0000000000017941 */ /* 0x000fea0003800000 */
.L_x_145:
        /* <DEDUP_REMOVED lines=9> */
.L_x_148:
[----:B------:R-:W-:Y:S05]  /*48d0*/  BSYNC B1 ;  /* 0x0000000000017941 */ /* 0x000fea0003800000 */
.L_x_147:
        /* <DEDUP_REMOVED lines=9> */
.L_x_150:
[----:B------:R-:W-:Y:S05]  /*4970*/  BSYNC B1 ;  /* 0x0000000000017941 */ /* 0x000fea0003800000 */
.L_x_149:
        /* <DEDUP_REMOVED lines=10> */
.L_x_152:
[----:B------:R-:W-:Y:S05]  /*4a20*/  BSYNC B1 ;  /* 0x0000000000017941 */ /* 0x000fea0003800000 */
.L_x_151:
        /* <DEDUP_REMOVED lines=10> */
.L_x_154:
[----:B------:R-:W-:Y:S05]  /*4ad0*/  BSYNC B1 ;  /* 0x0000000000017941 */ /* 0x000fea0003800000 */
.L_x_153:
        /* <DEDUP_REMOVED lines=9> */
.L_x_156:
[----:B------:R-:W-:Y:S05]  /*4b70*/  BSYNC B1 ;  /* 0x0000000000017941 */ /* 0x000fea0003800000 */
.L_x_155:
        /* <DEDUP_REMOVED lines=9> */
.L_x_158:
[----:B------:R-:W-:Y:S05]  /*4c10*/  BSYNC B1 ;  /* 0x0000000000017941 */ /* 0x000fea0003800000 */
.L_x_157:
        /* <DEDUP_REMOVED lines=10> */
.L_x_160:
[----:B------:R-:W-:Y:S05]  /*4cc0*/  BSYNC B1 ;  /* 0x0000000000017941 */ /* 0x000fea0003800000 */
.L_x_159:
        /* <DEDUP_REMOVED lines=10> */
.L_x_162:
[----:B------:R-:W-:Y:S05]  /*4d70*/  BSYNC B1 ;  /* 0x0000000000017941 */ /* 0x000fea0003800000 */
.L_x_161:
        /* <DEDUP_REMOVED lines=9> */
.L_x_164:
[----:B------:R-:W-:Y:S05]  /*4e10*/  BSYNC B1 ;  /* 0x0000000000017941 */ /* 0x000fea0003800000 */
.L_x_163:
        /* <DEDUP_REMOVED lines=9> */
.L_x_166:
[----:B------:R-:W-:Y:S05]  /*4eb0*/  BSYNC B1 ;  /* 0x0000000000017941 */ /* 0x000fea0003800000 */
.L_x_165:
        /* <DEDUP_REMOVED lines=10> */
.L_x_168:
[----:B------:R-:W-:Y:S05]  /*4f60*/  BSYNC B1 ;  /* 0x0000000000017941 */ /* 0x000fea0003800000 */
.L_x_167:
        /* <DEDUP_REMOVED lines=10> */
.L_x_170:
[----:B------:R-:W-:Y:S05]  /*5010*/  BSYNC B1 ;  /* 0x0000000000017941 */ /* 0x000fea0003800000 */
.L_x_169:
        /* <DEDUP_REMOVED lines=9> */
.L_x_172:
[----:B------:R-:W-:Y:S05]  /*50b0*/  BSYNC B1 ;  /* 0x0000000000017941 */ /* 0x000fea0003800000 */
.L_x_171:
        /* <DEDUP_REMOVED lines=9> */
.L_x_174:
[----:B------:R-:W-:Y:S05]  /*5150*/  BSYNC B1 ;  /* 0x0000000000017941 */ /* 0x000fea0003800000 */
.L_x_173:
        /* <DEDUP_REMOVED lines=10> */
.L_x_176:
[----:B------:R-:W-:Y:S05]  /*5200*/  BSYNC B1 ;  /* 0x0000000000017941 */ /* 0x000fea0003800000 */
.L_x_175:
        /* <DEDUP_REMOVED lines=10> */
.L_x_178:
[----:B------:R-:W-:Y:S05]  /*52b0*/  BSYNC B1 ;  /* 0x0000000000017941 */ /* 0x000fea0003800000 */
.L_x_177:
        /* <DEDUP_REMOVED lines=9> */
.L_x_180:
[----:B------:R-:W-:Y:S05]  /*5350*/  BSYNC B1 ;  /* 0x0000000000017941 */ /* 0x000fea0003800000 */
.L_x_179:
        /* <DEDUP_REMOVED lines=9> */
.L_x_182:
[----:B------:R-:W-:Y:S05]  /*53f0*/  BSYNC B1 ;  /* 0x0000000000017941 */ /* 0x000fea0003800000 */
.L_x_181:
        /* <DEDUP_REMOVED lines=10> */
.L_x_184:
[----:B------:R-:W-:Y:S05]  /*54a0*/  BSYNC B1 ;  /* 0x0000000000017941 */ /* 0x000fea0003800000 */
.L_x_183:
        /* <DEDUP_REMOVED lines=10> */
.L_x_186:
[----:B------:R-:W-:Y:S05]  /*5550*/  BSYNC B1 ;  /* 0x0000000000017941 */ /* 0x000fea0003800000 */
.L_x_185:
        /* <DEDUP_REMOVED lines=9> */
.L_x_188:
[----:B------:R-:W-:Y:S05]  /*55f0*/  BSYNC B1 ;  /* 0x0000000000017941 */ /* 0x000fea0003800000 */
.L_x_187:
        /* <DEDUP_REMOVED lines=9> */
.L_x_190:
[----:B------:R-:W-:Y:S05]  /*5690*/  BSYNC B1 ;  /* 0x0000000000017941 */ /* 0x000fea0003800000 */
.L_x_189:
        /* <DEDUP_REMOVED lines=10> */
.L_x_192:
[----:B------:R-:W-:Y:S05]  /*5740*/  BSYNC B1 ;  /* 0x0000000000017941 */ /* 0x000fea0003800000 */
.L_x_191:
        /* <DEDUP_REMOVED lines=10> */
.L_x_194:
[----:B------:R-:W-:Y:S05]  /*57f0*/  BSYNC B1 ;  /* 0x0000000000017941 */ /* 0x000fea0003800000 */
.L_x_193:
        /* <DEDUP_REMOVED lines=9> */
.L_x_196:
[----:B------:R-:W-:Y:S05]  /*5890*/  BSYNC B1 ;  /* 0x0000000000017941 */ /* 0x000fea0003800000 */
.L_x_195:
        /* <DEDUP_REMOVED lines=9> */
.L_x_198:
[----:B------:R-:W-:Y:S05]  /*5930*/  BSYNC B1 ;  /* 0x0000000000017941 */ /* 0x000fea0003800000 */
.L_x_197:
        /* <DEDUP_REMOVED lines=10> */
.L_x_200:
[----:B------:R-:W-:Y:S05]  /*59e0*/  BSYNC B1 ;  /* 0x0000000000017941 */ /* 0x000fea0003800000 */
.L_x_199:
        /* <DEDUP_REMOVED lines=10> */
.L_x_202:
[----:B------:R-:W-:Y:S05]  /*5a90*/  BSYNC B1 ;  /* 0x0000000000017941 */ /* 0x000fea0003800000 */
.L_x_201:
        /* <DEDUP_REMOVED lines=9> */
.L_x_204:
[----:B------:R-:W-:Y:S05]  /*5b30*/  BSYNC B1 ;  /* 0x0000000000017941 */ /* 0x000fea0003800000 */
.L_x_203:
        /* <DEDUP_REMOVED lines=9> */
.L_x_206:
[----:B------:R-:W-:Y:S05]  /*5bd0*/  BSYNC B1 ;  /* 0x0000000000017941 */ /* 0x000fea0003800000 */
.L_x_205:
        /* <DEDUP_REMOVED lines=10> */
.L_x_208:
[----:B------:R-:W-:Y:S05]  /*5c80*/  BSYNC B1 ;  /* 0x0000000000017941 */ /* 0x000fea0003800000 */
.L_x_207:
        /* <DEDUP_REMOVED lines=10> */
.L_x_210:
[----:B------:R-:W-:Y:S05]  /*5d30*/  BSYNC B1 ;  /* 0x0000000000017941 */ /* 0x000fea0003800000 */
.L_x_209:
        /* <DEDUP_REMOVED lines=9> */
.L_x_212:
[----:B------:R-:W-:Y:S05]  /*5dd0*/  BSYNC B1 ;  /* 0x0000000000017941 */ /* 0x000fea0003800000 */
.L_x_211:
        /* <DEDUP_REMOVED lines=9> */
.L_x_214:
[----:B------:R-:W-:Y:S05]  /*5e70*/  BSYNC B1 ;  /* 0x0000000000017941 */ /* 0x000fea0003800000 */
.L_x_213:
        /* <DEDUP_REMOVED lines=10> */
.L_x_216:
[----:B------:R-:W-:Y:S05]  /*5f20*/  BSYNC B1 ;  /* 0x0000000000017941 */ /* 0x000fea0003800000 */
.L_x_215:
        /* <DEDUP_REMOVED lines=10> */
.L_x_218:
[----:B------:R-:W-:Y:S05]  /*5fd0*/  BSYNC B1 ;  /* 0x0000000000017941 */ /* 0x000fea0003800000 */
.L_x_217:
        /* <DEDUP_REMOVED lines=9> */
.L_x_220:
[----:B------:R-:W-:Y:S05]  /*6070*/  BSYNC B1 ;  /* 0x0000000000017941 */ /* 0x000fea0003800000 */
.L_x_219:
        /* <DEDUP_REMOVED lines=9> */
.L_x_222:
[----:B------:R-:W-:Y:S05]  /*6110*/  BSYNC B1 ;  /* 0x0000000000017941 */ /* 0x000fea0003800000 */
.L_x_221:
        /* <DEDUP_REMOVED lines=10> */
.L_x_224:
[----:B------:R-:W-:Y:S05]  /*61c0*/  BSYNC B1 ;  /* 0x0000000000017941 */ /* 0x000fea0003800000 */
.L_x_223:
        /* <DEDUP_REMOVED lines=10> */
.L_x_226:
[----:B------:R-:W-:Y:S05]  /*6270*/  BSYNC B1 ;  /* 0x0000000000017941 */ /* 0x000fea0003800000 */
.L_x_225:
        /* <DEDUP_REMOVED lines=9> */
.L_x_228:
[----:B------:R-:W-:Y:S05]  /*6310*/  BSYNC B1 ;  /* 0x0000000000017941 */ /* 0x000fea0003800000 */
.L_x_227:
        /* <DEDUP_REMOVED lines=9> */
.L_x_230:
[----:B------:R-:W-:Y:S05]  /*63b0*/  BSYNC B1 ;  /* 0x0000000000017941 */ /* 0x000fea0003800000 */
.L_x_229:
        /* <DEDUP_REMOVED lines=10> */
.L_x_232:
[----:B------:R-:W-:Y:S05]  /*6460*/  BSYNC B1 ;  /* 0x0000000000017941 */ /* 0x000fea0003800000 */
.L_x_231:
        /* <DEDUP_REMOVED lines=10> */
.L_x_234:
[----:B------:R-:W-:Y:S05]  /*6510*/  BSYNC B1 ;  /* 0x0000000000017941 */ /* 0x000fea0003800000 */
.L_x_233:
        /* <DEDUP_REMOVED lines=9> */
.L_x_236:
[----:B------:R-:W-:Y:S05]  /*65b0*/  BSYNC B1 ;  /* 0x0000000000017941 */ /* 0x000fea0003800000 */
.L_x_235:
        /* <DEDUP_REMOVED lines=9> */
.L_x_238:
[----:B------:R-:W-:Y:S05]  /*6650*/  BSYNC B1 ;  /* 0x0000000000017941 */ /* 0x000fea0003800000 */
.L_x_237:
        /* <DEDUP_REMOVED lines=10> */
.L_x_240:
[----:B------:R-:W-:Y:S05]  /*6700*/  BSYNC B1 ;  /* 0x0000000000017941 */ /* 0x000fea0003800000 */
.L_x_239:
        /* <DEDUP_REMOVED lines=10> */
.L_x_242:
[----:B------:R-:W-:Y:S05]  /*67b0*/  BSYNC B1 ;  /* 0x0000000000017941 */ /* 0x000fea0003800000 */
.L_x_241:
        /* <DEDUP_REMOVED lines=9> */
.L_x_244:
[----:B------:R-:W-:Y:S05]  /*6850*/  BSYNC B1 ;  /* 0x0000000000017941 */ /* 0x000fea0003800000 */
.L_x_243:
        /* <DEDUP_REMOVED lines=9> */
.L_x_246:
[----:B------:R-:W-:Y:S05]  /*68f0*/  BSYNC B1 ;  /* 0x0000000000017941 */ /* 0x000fea0003800000 */
.L_x_245:
        /* <DEDUP_REMOVED lines=10> */
.L_x_248:
[----:B------:R-:W-:Y:S05]  /*69a0*/  BSYNC B1 ;  /* 0x0000000000017941 */ /* 0x000fea0003800000 */
.L_x_247:
        /* <DEDUP_REMOVED lines=10> */
.L_x_250:
[----:B------:R-:W-:Y:S05]  /*6a50*/  BSYNC B1 ;  /* 0x0000000000017941 */ /* 0x000fea0003800000 */
.L_x_249:
        /* <DEDUP_REMOVED lines=9> */
.L_x_252:
[----:B------:R-:W-:Y:S05]  /*6af0*/  BSYNC B1 ;  /* 0x0000000000017941 */ /* 0x000fea0003800000 */
.L_x_251:
        /* <DEDUP_REMOVED lines=9> */
.L_x_254:
[----:B------:R-:W-:Y:S05]  /*6b90*/  BSYNC B1 ;  /* 0x0000000000017941 */ /* 0x000fea0003800000 */
.L_x_253:
        /* <DEDUP_REMOVED lines=10> */
.L_x_256:
[----:B------:R-:W-:Y:S05]  /*6c40*/  BSYNC B1 ;  /* 0x0000000000017941 */ /* 0x000fea0003800000 */
.L_x_255:
        /* <DEDUP_REMOVED lines=10> */
.L_x_258:
[----:B------:R-:W-:Y:S05]  /*6cf0*/  BSYNC B1 ;  /* 0x0000000000017941 */ /* 0x000fea0003800000 */
.L_x_257:
        /* <DEDUP_REMOVED lines=9> */
.L_x_260:
[----:B------:R-:W-:Y:S05]  /*6d90*/  BSYNC B1 ;  /* 0x0000000000017941 */ /* 0x000fea0003800000 */
.L_x_259:
        /* <DEDUP_REMOVED lines=9> */
.L_x_262:
[----:B------:R-:W-:Y:S05]  /*6e30*/  BSYNC B1 ;  /* 0x0000000000017941 */ /* 0x000fea0003800000 */
.L_x_261:
        /* <DEDUP_REMOVED lines=10> */
.L_x_264:
[----:B------:R-:W-:Y:S05]  /*6ee0*/  BSYNC B1 ;  /* 0x0000000000017941 */ /* 0x000fea0003800000 */
.L_x_263:
        /* <DEDUP_REMOVED lines=10> */
.L_x_266:
[----:B------:R-:W-:Y:S05]  /*6f90*/  BSYNC B1 ;  /* 0x0000000000017941 */ /* 0x000fea0003800000 */
.L_x_265:
        /* <DEDUP_REMOVED lines=9> */
.L_x_268:
[----:B------:R-:W-:Y:S05]  /*7030*/  BSYNC B1 ;  /* 0x0000000000017941 */ /* 0x000fea0003800000 */
.L_x_267:
        /* <DEDUP_REMOVED lines=9> */
.L_x_270:
[----:B------:R-:W-:Y:S05]  /*70d0*/  BSYNC B1 ;  /* 0x0000000000017941 */ /* 0x000fea0003800000 */
.L_x_269:
        /* <DEDUP_REMOVED lines=10> */
.L_x_272:
[----:B------:R-:W-:Y:S05]  /*7180*/  BSYNC B1 ;  /* 0x0000000000017941 */ /* 0x000fea0003800000 */
.L_x_271:
        /* <DEDUP_REMOVED lines=10> */
.L_x_274:
[----:B------:R-:W-:Y:S05]  /*7230*/  BSYNC B1 ;  /* 0x0000000000017941 */ /* 0x000fea0003800000 */
.L_x_273:
        /* <DEDUP_REMOVED lines=9> */
.L_x_276:
[----:B------:R-:W-:Y:S05]  /*72d0*/  BSYNC B1 ;  /* 0x0000000000017941 */ /* 0x000fea0003800000 */
.L_x_275:
        /* <DEDUP_REMOVED lines=9> */
.L_x_278:
[----:B------:R-:W-:Y:S05]  /*7370*/  BSYNC B1 ;  /* 0x0000000000017941 */ /* 0x000fea0003800000 */
.L_x_277:
        /* <DEDUP_REMOVED lines=10> */
.L_x_280:
[----:B------:R-:W-:Y:S05]  /*7420*/  BSYNC B1 ;  /* 0x0000000000017941 */ /* 0x000fea0003800000 */
.L_x_279:
        /* <DEDUP_REMOVED lines=10> */
.L_x_282:
[----:B------:R-:W-:Y:S05]  /*74d0*/  BSYNC B1 ;  /* 0x0000000000017941 */ /* 0x000fea0003800000 */
.L_x_281:
[----:B01--45:R-:W-:Y:S01]  /*74e0*/  HADD2.F32 R7, -RZ, R22.H0_H0 ;  /* 0x20000016ff077230 */ /* 0x033fe20000004100 */
        /* <DEDUP_REMOVED lines=8> */
.L_x_284:
[----:B------:R-:W-:Y:S05]  /*7570*/  BSYNC B1 ;  /* 0x0000000000017941 */ /* 0x000fea0003800000 */
.L_x_283:
[----:B0----5:R-:W-:Y:S01]  /*7580*/  HADD2.F32 R5, -RZ, R22.H0_H0 ;  /* 0x20000016ff057230 */ /* 0x021fe20000004100 */
[----:B------:R-:W-:Y:S01]  /*7590*/  ISETP.GT.AND P0, PT, R3, 0x8, P0 ;  /* 0x000000080300780c */ /* 0x000fe20000704270 */
[----:B------:R-:W-:Y:S01]  /*75a0*/  @P1 IMAD.MOV.U32 R4, RZ, RZ, R10 ;  /* 0x000000ffff041224 */ /* 0x000fe200078e000a */
[----:B------:R-:W-:Y:S02]  /*75b0*/  BSSY B1, `(.L_x_285) ;  /* 0x0000009000017945 */ /* 0x000fe40003800000 */
[----:B------:R-:W-:-:S04]  /*75c0*/  FMUL R5, R5, R152 ;  /* 0x0000009805057220 */ /* 0x000fc80000400000 */
[----:B------:R-:W-:-:S05]  /*75d0*/  FFMA R5, R150, R153, R5 ;  /* 0x0000009996057223 */ /* 0x000fca0000000005 */
[----:B------:R-:W-:-:S04]  /*75e0*/  F2FP.F16.F32.PACK_AB R5, RZ, R5 ;  /* 0x00000005ff05723e */ /* 0x000fc800000000ff */
[----:B------:R-:W-:Y:S01]  /*75f0*/  PRMT R2, R5, 0x7610, R2 ;  /* 0x0000761005027816 */ /* 0x000fe20000000002 */
[----:B------:R-:W-:-:S05]  /*7600*/  @P1 IMAD.MOV.U32 R5, RZ, RZ, R11 ;  /* 0x000000ffff051224 */ /* 0x000fca00078e000b */
[----:B------:R0:W-:Y:S01]  /*7610*/  @P1 STG.E.U16 desc[UR38][R4.64+0x1f0], R2 ;  /* 0x0001f00204001986 */ /* 0x0001e2000c101526 */
[----:B------:R-:W-:Y:S05]  /*7620*/  @!P0 BRA `(.L_x_286) ;  /* 0x0000000000048947 */ /* 0x000fea0003800000 */
[----:B------:R4:W5:Y:S02]  /*7630*/  LDG.E.LTC128B.U16 R22, desc[UR38][R8.64+0x1f2] ;  /* 0x0001f22608167981 */ /* 0x000964000c1e1520 */
.L_x_286:
[----:B------:R-:W-:Y:S05]  /*7640*/  BSYNC B1 ;  /* 0x0000000000017941 */ /* 0x000fea0003800000 */
.L_x_285:
[----:B------:R-:W-:Y:S05]  /*7650*/  @!P0 BRA `(.L_x_287) ;  /* 0x0000002400488947 */ /* 0x000fea0003800000 */
[----:B-----5:R-:W-:-:S05]  /*7660*/  HADD2.F32 R3, -RZ, R22.H0_H0 ;  /* 0x20000016ff037230 */ /* 0x020fca0000004100 */
[----:B------:R-:W-:-:S04]  /*7670*/  FMUL R0, R3, R152 ;  /* 0x0000009803007220 */ /* 0x000fc80000400000 */
[----:B------:R-:W-:-:S05]  /*7680*/  FFMA R0, R151, R153, R0 ;  /* 0x0000009997007223 */ /* 0x000fca0000000000 */
[----:B------:R-:W-:-:S05]  /*7690*/  F2FP.F16.F32.PACK_AB R0, RZ, R0 ;  /* 0x00000000ff00723e */ /* 0x000fca00000000ff */
[----:B------:R0:W-:Y:S01]  /*76a0*/  STG.E.U16 desc[UR38][R10.64+0x1f2], R0 ;  /* 0x0001f2000a007986 */ /* 0x0001e2000c101526 */
[----:B------:R-:W-:Y:S05]  /*76b0*/  BRA `(.L_x_287) ;  /* 0x0000002400307947 */ /* 0x000fea0003800000 */
.L_x_34:
[----:B------:R-:W-:Y:S01]  /*76c0*/  ISETP.GT.AND P0, PT, R0, 0x1, PT ;  /* 0x000000010000780c */ /* 0x000fe20003f04270 */
[----:B------:R-:W-:Y:S01]  /*76d0*/  ULDC.64 UR4, c[0x0][0x5c0] ;  /* 0x0001700000047ab9 */ /* 0x000fe20000000a00 */
[-C--:B------:R-:W-:Y:S01]  /*76e0*/  FMUL R24, R24, R153.reuse ;  /* 0x0000009918187220 */ /* 0x080fe20000400000 */
[-C--:B------:R-:W-:Y:S01]  /*76f0*/  FMUL R25, R25, R153.reuse ;  /* 0x0000009919197220 */ /* 0x080fe20000400000 */
[----:B------:R-:W-:Y:S01]  /*7700*/  ISETP.GT.AND P3, PT, R3, RZ, P0 ;  /* 0x000000ff0300720c */ /* 0x000fe20000764270 */
[-C--:B------:R-:W-:Y:S01]  /*7710*/  FMUL R26, R26, R153.reuse ;  /* 0x000000991a1a7220 */ /* 0x080fe20000400000 */
[----:B------:R-:W-:Y:S01]  /*7720*/  LEA R4, P4, R6, UR4, 0x1 ;  /* 0x0000000406047c11 */ /* 0x000fe2000f8808ff */
[-C--:B------:R-:W-:Y:S01]  /*7730*/  FMUL R27, R27, R153.reuse ;  /* 0x000000991b1b7220 */ /* 0x080fe20000400000 */
[----:B------:R-:W-:Y:S01]  /*7740*/  F2FP.F16.F32.PACK_AB R24, RZ, R24 ;  /* 0x00000018ff18723e */ /* 0x000fe200000000ff */
[-C--:B------:R-:W-:Y:S01]  /*7750*/  FMUL R28, R28, R153.reuse ;  /* 0x000000991c1c7220 */ /* 0x080fe20000400000 */
[----:B------:R-:W-:Y:S01]  /*7760*/  LEA.HI.X R5, R6, UR5, R179, 0x1, P4 ;  /* 0x0000000506057c11 */ /* 0x000fe2000a0f0cb3 */
[----:B------:R-:W-:Y:S01]  /*7770*/  FMUL R29, R29, R153 ;  /* 0x000000991d1d7220 */ /* 0x000fe20000400000 */
[----:B------:R-:W-:Y:S01]  /*7780*/  F2FP.F16.F32.PACK_AB R25, RZ, R25 ;  /* 0x00000019ff19723e */ /* 0x000fe200000000ff */
[-C--:B------:R-:W-:Y:S01]  /*7790*/  FMUL R30, R30, R153.reuse ;  /* 0x000000991e1e7220 */ /* 0x080fe20000400000 */
[----:B------:R-:W-:Y:S01]  /*77a0*/  SHF.L.U64.HI R11, R10, 0x4, R11 ;  /* 0x000000040a0b7819 */ /* 0x000fe2000001020b */
[----:B------:R-:W-:Y:S01]  /*77b0*/  @P1 STG.E.U16 desc[UR38][R4.64], R24 ;  /* 0x0000001804001986 */ /* 0x000fe2000c101526 */
[----:B------:R-:W-:Y:S01]  /*77c0*/  ISETP.GT.AND P1, PT, R0, 0x8, PT ;  /* 0x000000080000780c */ /* 0x000fe20003f24270 */
[-C--:B------:R-:W-:Y:S01]  /*77d0*/  FMUL R31, R31, R153.reuse ;  /* 0x000000991f1f7220 */ /* 0x080fe20000400000 */
[C---:B------:R-:W-:Y:S01]  /*77e0*/  ISETP.GT.AND P4, PT, R3.reuse, 0x8, P0 ;  /* 0x000000080300780c */ /* 0x040fe20000784270 */
[----:B------:R-:W-:Y:S01]  /*77f0*/  @P3 STG.E.U16 desc[UR38][R4.64+0x2], R25 ;  /* 0x0000021904003986 */ /* 0x000fe2000c101526 */
[----:B------:R-:W-:Y:S01]  /*7800*/  LEA R6, P3, R10, R4, 0x4 ;  /* 0x000000040a067211 */ /* 0x000fe200078620ff */
[-C--:B------:R-:W-:Y:S01]  /*7810*/  FMUL R32, R32, R153.reuse ;  /* 0x0000009920207220 */ /* 0x080fe20000400000 */
[----:B------:R-:W-:Y:S01]  /*7820*/  ISETP.GT.AND P2, PT, R3, 0x8, P2 ;  /* 0x000000080300780c */ /* 0x000fe20001744270 */
[-C--:B------:R-:W-:Y:S01]  /*7830*/  FMUL R33, R33, R153.reuse ;  /* 0x0000009921217220 */ /* 0x080fe20000400000 */
[----:B------:R-:W-:Y:S01]  /*7840*/  ISETP.GT.AND P0, PT, R0, 0x9, PT ;  /* 0x000000090000780c */ /* 0x000fe20003f04270 */
[----:B------:R-:W-:Y:S01]  /*7850*/  IMAD.X R7, R11, 0x1, R5, P3 ;  /* 0x000000010b077824 */ /* 0x000fe200018e0605 */
[C---:B------:R-:W-:Y:S01]  /*7860*/  ISETP.GT.AND P5, PT, R3.reuse, RZ, P1 ;  /* 0x000000ff0300720c */ /* 0x040fe20000fa4270 */
[-C--:B------:R-:W-:Y:S01]  /*7870*/  FMUL R34, R34, R153.reuse ;  /* 0x0000009922227220 */ /* 0x080fe20000400000 */
[----:B------:R-:W-:Y:S01]  /*7880*/  ISETP.GT.AND P3, PT, R3, RZ, P0 ;  /* 0x000000ff0300720c */ /* 0x000fe20000764270 */
[-C--:B------:R-:W-:Y:S01]  /*7890*/  FMUL R35, R35, R153.reuse ;  /* 0x0000009923237220 */ /* 0x080fe20000400000 */
[----:B------:R-:W-:Y:S01]  /*78a0*/  F2FP.F16.F32.PACK_AB R26, RZ, R26 ;  /* 0x0000001aff1a723e */ /* 0x000fe200000000ff */
[----:B------:R-:W-:Y:S01]  /*78b0*/  FMUL R36, R36, R153 ;  /* 0x0000009924247220 */ /* 0x000fe20000400000 */
[----:B------:R-:W-:Y:S01]  /*78c0*/  F2FP.F16.F32.PACK_AB R27, RZ, R27 ;  /* 0x0000001bff1b723e */ /* 0x000fe200000000ff */
[----:B------:R-:W-:Y:S01]  /*78d0*/  FMUL R37, R37, R153 ;  /* 0x0000009925257220 */ /* 0x000fe20000400000 */
[----:B------:R-:W-:Y:S01]  /*78e0*/  F2FP.F16.F32.PACK_AB R28, RZ, R28 ;  /* 0x0000001cff1c723e */ /* 0x000fe200000000ff */
[----:B------:R-:W-:Y:S01]  /*78f0*/  @P2 STG.E.U16 desc[UR38][R6.64], R26 ;  /* 0x0000001a06002986 */ /* 0x000fe2000c101526 */
[----:B------:R-:W-:Y:S01]  /*7900*/  F2FP.F16.F32.PACK_AB R29, RZ, R29 ;  /* 0x0000001dff1d723e */ /* 0x000fe200000000ff */
[-C--:B------:R-:W-:Y:S01]  /*7910*/  FMUL R38, R38, R153.reuse ;  /* 0x0000009926267220 */ /* 0x080fe20000400000 */
[----:B------:R-:W-:Y:S01]  /*7920*/  ISETP.GT.AND P2, PT, R3, 0x8, P1 ;  /* 0x000000080300780c */ /* 0x000fe20000f44270 */
[----:B------:R-:W-:Y:S01]  /*7930*/  @P4 STG.E.U16 desc[UR38][R6.64+0x2], R27 ;  /* 0x0000021b06004986 */ /* 0x000fe2000c101526 */
[----:B------:R-:W-:Y:S01]  /*7940*/  ISETP.GT.AND P1, PT, R0, 0x10, PT ;  /* 0x000000100000780c */ /* 0x000fe20003f24270 */
[-C--:B------:R-:W-:Y:S01]  /*7950*/  FMUL R39, R39, R153.reuse ;  /* 0x0000009927277220 */ /* 0x080fe20000400000 */
[----:B------:R-:W-:Y:S01]  /*7960*/  F2FP.F16.F32.PACK_AB R30, RZ, R30 ;  /* 0x0000001eff1e723e */ /* 0x000fe200000000ff */
[----:B------:R-:W-:Y:S01]  /*7970*/  @P5 STG.E.U16 desc[UR38][R4.64+0x10], R28 ;  /* 0x0000101c04005986 */ /* 0x000fe2000c101526 */
[C---:B------:R-:W-:Y:S01]  /*7980*/  ISETP.GT.AND P4, PT, R3.reuse, RZ, P1 ;  /* 0x000000ff0300720c */ /* 0x040fe20000f84270 */
[----:B------:R-:W-:Y:S01]  /*7990*/  FMUL R40, R40, R153 ;  /* 0x0000009928287220 */ /* 0x000fe20000400000 */
[----:B------:R-:W-:Y:S01]  /*79a0*/  F2FP.F16.F32.PACK_AB R31, RZ, R31 ;  /* 0x0000001fff1f723e */ /* 0x000fe200000000ff */
[----:B------:R-:W-:Y:S01]  /*79b0*/  @P3 STG.E.U16 desc[UR38][R4.64+0x12], R29 ;  /* 0x0000121d04003986 */ /* 0x000fe2000c101526 */
[----:B------:R-:W-:Y:S01]  /*79c0*/  ISETP.GT.AND P3, PT, R3, 0x8, P0 ;  /* 0x000000080300780c */ /* 0x000fe20000764270 */
[-C--:B------:R-:W-:Y:S01]  /*79d0*/  FMUL R41, R41, R153.reuse ;  /* 0x0000009929297220 */ /* 0x080fe20000400000 */
[----:B------:R-:W-:Y:S01]  /*79e0*/  ISETP.GT.AND P0, PT, R0, 0x11, PT ;  /* 0x000000110000780c */ /* 0x000fe20003f04270 */
[----:B------:R-:W-:Y:S01]  /*79f0*/  @P2 STG.E.U16 desc[UR38][R6.64+0x10], R30 ;  /* 0x0000101e06002986 */ /* 0x000fe2000c101526 */
[----:B------:R-:W-:Y:S01]  /*7a00*/  F2FP.F16.F32.PACK_AB R32, RZ, R32 ;  /* 0x00000020ff20723e */ /* 0x000fe200000000ff */
[-C--:B------:R-:W-:Y:S01]  /*7a10*/  FMUL R42, R42, R153.reuse ;  /* 0x000000992a2a7220 */ /* 0x080fe20000400000 */
[----:B------:R-:W-:Y:S01]  /*7a20*/  ISETP.GT.AND P5, PT, R3, RZ, P0 ;  /* 0x000000ff0300720c */ /* 0x000fe200007a4270 */
[-C--:B------:R-:W-:Y:S01]  /*7a30*/  FMUL R43, R43, R153.reuse ;  /* 0x000000992b2b7220 */ /* 0x080fe20000400000 */
[----:B------:R-:W-:Y:S01]  /*7a40*/  ISETP.GT.AND P2, PT, R3, 0x8, P1 ;  /* 0x000000080300780c */ /* 0x000fe20000f44270 */
[-C--:B------:R-:W-:Y:S01]  /*7a50*/  FMUL R44, R44, R153.reuse ;  /* 0x000000992c2c7220 */ /* 0x080fe20000400000 */
[----:B------:R-:W-:Y:S01]  /*7a60*/  ISETP.GT.AND P1, PT, R0, 0x18, PT ;  /* 0x000000180000780c */ /* 0x000fe20003f24270 */
[----:B------:R-:W-:Y:S01]  /*7a70*/  FMUL R45, R45, R153 ;  /* 0x000000992d2d7220 */ /* 0x000fe20000400000 */
[----:B------:R-:W-:Y:S01]  /*7a80*/  F2FP.F16.F32.PACK_AB R33, RZ, R33 ;  /* 0x00000021ff21723e */ /* 0x000fe200000000ff */
[----:B------:R-:W-:Y:S01]  /*7a90*/  @P3 STG.E.U16 desc[UR38][R6.64+0x12], R31 ;  /* 0x0000121f06003986 */ /* 0x000fe2000c101526 */
[C---:B------:R-:W-:Y:S01]  /*7aa0*/  ISETP.GT.AND P3, PT, R3.reuse, 0x8, P0 ;  /* 0x000000080300780c */ /* 0x040fe20000764270 */
[-C--:B------:R-:W-:Y:S01]  /*7ab0*/  FMUL R46, R46, R153.reuse ;  /* 0x000000992e2e7220 */ /* 0x080fe20000400000 */
[----:B------:R-:W-:Y:S01]  /*7ac0*/  ISETP.GT.AND P0, PT, R0, 0x19, PT ;  /* 0x000000190000780c */ /* 0x000fe20003f04270 */
[----:B------:R-:W-:Y:S01]  /*7ad0*/  @P4 STG.E.U16 desc[UR38][R4.64+0x20], R32 ;  /* 0x0000202004004986 */ /* 0x000fe2000c101526 */
[----:B------:R-:W-:Y:S01]  /*7ae0*/  ISETP.GT.AND P4, PT, R3, RZ, P1 ;  /* 0x000000ff0300720c */ /* 0x000fe20000f84270 */
[-C--:B------:R-:W-:Y:S01]  /*7af0*/  FMUL R47, R47, R153.reuse ;  /* 0x000000992f2f7220 */ /* 0x080fe20000400000 */
[----:B------:R-:W-:Y:S01]  /*7b00*/  F2FP.F16.F32.PACK_AB R34, RZ, R34 ;  /* 0x00000022ff22723e */ /* 0x000fe200000000ff */
[----:B------:R-:W-:Y:S01]  /*7b10*/  @P5 STG.E.U16 desc[UR38][R4.64+0x22], R33 ;  /* 0x0000222104005986 */ /* 0x000fe2000c101526 */
[----:B------:R-:W-:Y:S01]  /*7b20*/  ISETP.GT.AND P5, PT, R3, RZ, P0 ;  /* 0x000000ff0300720c */ /* 0x000fe200007a4270 */
[----:B------:R-:W-:Y:S01]  /*7b30*/  FMUL R48, R48, R153 ;  /* 0x0000009930307220 */ /* 0x000fe20000400000 */
[----:B------:R-:W-:Y:S01]  /*7b40*/  F2FP.F16.F32.PACK_AB R35, RZ, R35 ;  /* 0x00000023ff23723e */ /* 0x000fe200000000ff */
[----:B------:R-:W-:Y:S01]  /*7b50*/  @P2 STG.E.U16 desc[UR38][R6.64+0x20], R34 ;  /* 0x0000202206002986 */ /* 0x000fe2000c101526 */
[----:B------:R-:W-:Y:S01]  /*7b60*/  F2FP.F16.F32.PACK_AB R36, RZ, R36 ;  /* 0x00000024ff24723e */ /* 0x000fe200000000ff */
[-C--:B------:R-:W-:Y:S01]  /*7b70*/  FMUL R49, R49, R153.reuse ;  /* 0x0000009931317220 */ /* 0x080fe20000400000 */
[C---:B------:R-:W-:Y:S01]  /*7b80*/  ISETP.GT.AND P2, PT, R3.reuse, 0x8, P1 ;  /* 0x000000080300780c */ /* 0x040fe20000f44270 */
[----:B------:R-:W-:Y:S01]  /*7b90*/  @P3 STG.E.U16 desc[UR38][R6.64+0x22], R35 ;  /* 0x0000222306003986 */ /* 0x000fe2000c101526 */
[----:B------:R-:W-:Y:S01]  /*7ba0*/  ISETP.GT.AND P1, PT, R0, 0x20, PT ;  /* 0x000000200000780c */ /* 0x000fe20003f24270 */
[----:B------:R-:W-:Y:S01]  /*7bb0*/  FMUL R50, R50, R153 ;  /* 0x0000009932327220 */ /* 0x000fe20000400000 */
[----:B------:R-:W-:Y:S01]  /*7bc0*/  F2FP.F16.F32.PACK_AB R37, RZ, R37 ;  /* 0x00000025ff25723e */ /* 0x000fe200000000ff */
[----:B------:R-:W-:Y:S01]  /*7bd0*/  @P4 STG.E.U16 desc[UR38][R4.64+0x30], R36 ;  /* 0x0000302404004986 */ /* 0x000fe2000c101526 */
[----:B------:R-:W-:Y:S01]  /*7be0*/  ISETP.GT.AND P3, PT, R3, 0x8, P0 ;  /* 0x000000080300780c */ /* 0x000fe20000764270 */
[-C--:B------:R-:W-:Y:S01]  /*7bf0*/  FMUL R51, R51, R153.reuse ;  /* 0x0000009933337220 */ /* 0x080fe20000400000 */
[----:B------:R-:W-:Y:S01]  /*7c00*/  ISETP.GT.AND P0, PT, R0, 0x21, PT ;  /* 0x000000210000780c */ /* 0x000fe20003f04270 */
[----:B------:R-:W-:Y:S01]  /*7c10*/  @P5 STG.E.U16 desc[UR38][R4.64+0x32], R37 ;  /* 0x0000322504005986 */ /* 0x000fe2000c101526 */
[----:B------:R-:W-:Y:S01]  /*7c20*/  ISETP.GT.AND P4, PT, R3, RZ, P1 ;  /* 0x000000ff0300720c */ /* 0x000fe20000f84270 */
[-C--:B------:R-:W-:Y:S01]  /*7c30*/  FMUL R52, R52, R153.reuse ;  /* 0x0000009934347220 */ /* 0x080fe20000400000 */
[----:B------:R-:W-:Y:S01]  /*7c40*/  F2FP.F16.F32.PACK_AB R38, RZ, R38 ;  /* 0x00000026ff26723e */ /* 0x000fe200000000ff */
[-C--:B------:R-:W-:Y:S01]  /*7c50*/  FMUL R53, R53, R153.reuse ;  /* 0x0000009935357220 */ /* 0x080fe20000400000 */
        /* <DEDUP_REMOVED lines=325> */
[----:B------:R-:W-:Y:S01]  /*90b0*/  FMUL R151, R151, R153 ;  /* 0x0000009997977220 */ /* 0x000fe20000400000 */
[----:B------:R-:W-:Y:S01]  /*90c0*/  ISETP.GT.AND P2, PT, R3, 0x8, P1 ;  /* 0x000000080300780c */ /* 0x000fe20000f44270 */
[----:B------:R-:W-:Y:S01]  /*90d0*/  @P3 STG.E.U16 desc[UR38][R6.64+0x132], R103 ;  /* 0x0001326706003986 */ /* 0x000fe2000c101526 */
[----:B------:R-:W-:-:S02]  /*90e0*/  ISETP.GT.AND P1, PT, R0, 0xa8, PT ;  /* 0x000000a80000780c */ /* 0x000fc40003f24270 */
[----:B------:R-:W-:Y:S01]  /*90f0*/  F2FP.F16.F32.PACK_AB R105, RZ, R105 ;  /* 0x00000069ff69723e */ /* 0x000fe200000000ff */
[----:B------:R-:W-:Y:S01]  /*9100*/  @P4 STG.E.U16 desc[UR38][R4.64+0x140], R104 ;  /* 0x0001406804004986 */ /* 0x000fe2000c101526 */
[C---:B------:R-:W-:Y:S02]  /*9110*/  ISETP.GT.AND P3, PT, R3.reuse, 0x8, P0 ;  /* 0x000000080300780c */ /* 0x040fe40000764270 */
[----:B------:R-:W-:Y:S01]  /*9120*/  ISETP.GT.AND P0, PT, R0, 0xa9, PT ;  /* 0x000000a90000780c */ /* 0x000fe20003f04270 */
[----:B------:R-:W-:Y:S01]  /*9130*/  @P5 STG.E.U16 desc[UR38][R4.64+0x142], R105 ;  /* 0x0001426904005986 */ /* 0x000fe2000c101526 */
[C---:B------:R-:W-:Y:S02]  /*9140*/  ISETP.GT.AND P4, PT, R3.reuse, RZ, P1 ;  /* 0x000000ff0300720c */ /* 0x040fe40000f84270 */
[----:B------:R-:W-:Y:S02]  /*9150*/  F2FP.F16.F32.PACK_AB R106, RZ, R106 ;  /* 0x0000006aff6a723e */ /* 0x000fe400000000ff */
[----:B------:R-:W-:-:S02]  /*9160*/  ISETP.GT.AND P5, PT, R3, RZ, P0 ;  /* 0x000000ff0300720c */ /* 0x000fc400007a4270 */
[----:B------:R-:W-:Y:S01]  /*9170*/  F2FP.F16.F32.PACK_AB R107, RZ, R107 ;  /* 0x0000006bff6b723e */ /* 0x000fe200000000ff */
[----:B------:R-:W-:Y:S01]  /*9180*/  @P2 STG.E.U16 desc[UR38][R6.64+0x140], R106 ;  /* 0x0001406a06002986 */ /* 0x000fe2000c101526 */
[----:B------:R-:W-:Y:S02]  /*9190*/  F2FP.F16.F32.PACK_AB R108, RZ, R108 ;  /* 0x0000006cff6c723e */ /* 0x000fe400000000ff */
[C---:B------:R-:W-:Y:S01]  /*91a0*/  ISETP.GT.AND P2, PT, R3.reuse, 0x8, P1 ;  /* 0x000000080300780c */ /* 0x040fe20000f44270 */
[----:B------:R-:W-:Y:S01]  /*91b0*/  @P3 STG.E.U16 desc[UR38][R6.64+0x142], R107 ;  /* 0x0001426b06003986 */ /* 0x000fe2000c101526 */
[----:B------:R-:W-:Y:S02]  /*91c0*/  ISETP.GT.AND P1, PT, R0, 0xb0, PT ;  /* 0x000000b00000780c */ /* 0x000fe40003f24270 */
[----:B------:R-:W-:Y:S01]  /*91d0*/  F2FP.F16.F32.PACK_AB R109, RZ, R109 ;  /* 0x0000006dff6d723e */ /* 0x000fe200000000ff */
[----:B------:R-:W-:Y:S01]  /*91e0*/  @P4 STG.E.U16 desc[UR38][R4.64+0x150], R108 ;  /* 0x0001506c04004986 */ /* 0x000fe2000c101526 */
[----:B------:R-:W-:-:S02]  /*91f0*/  ISETP.GT.AND P3, PT, R3, 0x8, P0 ;  /* 0x000000080300780c */ /* 0x000fc40000764270 */
[----:B------:R-:W-:Y:S01]  /*9200*/  ISETP.GT.AND P0, PT, R0, 0xb1, PT ;  /* 0x000000b10000780c */ /* 0x000fe20003f04270 */
[----:B------:R-:W-:Y:S01]  /*9210*/  @P5 STG.E.U16 desc[UR38][R4.64+0x152], R109 ;  /* 0x0001526d04005986 */ /* 0x000fe2000c101526 */
[C---:B------:R-:W-:Y:S02]  /*9220*/  ISETP.GT.AND P4, PT, R3.reuse, RZ, P1 ;  /* 0x000000ff0300720c */ /* 0x040fe40000f84270 */
[----:B------:R-:W-:Y:S02]  /*9230*/  F2FP.F16.F32.PACK_AB R110, RZ, R110 ;  /* 0x0000006eff6e723e */ /* 0x000fe400000000ff */
[----:B------:R-:W-:Y:S02]  /*9240*/  ISETP.GT.AND P5, PT, R3, RZ, P0 ;  /* 0x000000ff0300720c */ /* 0x000fe400007a4270 */
[----:B------:R-:W-:Y:S01]  /*9250*/  F2FP.F16.F32.PACK_AB R111, RZ, R111 ;  /* 0x0000006fff6f723e */ /* 0x000fe200000000ff */
[----:B------:R-:W-:Y:S01]  /*9260*/  @P2 STG.E.U16 desc[UR38][R6.64+0x150], R110 ;  /* 0x0001506e06002986 */ /* 0x000fe2000c101526 */
[----:B------:R-:W-:-:S02]  /*9270*/  F2FP.F16.F32.PACK_AB R112, RZ, R112 ;  /* 0x00000070ff70723e */ /* 0x000fc400000000ff */
[C---:B------:R-:W-:Y:S01]  /*9280*/  ISETP.GT.AND P2, PT, R3.reuse, 0x8, P1 ;  /* 0x000000080300780c */ /* 0x040fe20000f44270 */
[----:B------:R-:W-:Y:S01]  /*9290*/  @P3 STG.E.U16 desc[UR38][R6.64+0x152], R111 ;  /* 0x0001526f06003986 */ /* 0x000fe2000c101526 */
[C---:B------:R-:W-:Y:S02]  /*92a0*/  ISETP.GT.AND P1, PT, R0.reuse, 0xb8, PT ;  /* 0x000000b80000780c */ /* 0x040fe40003f24270 */
[----:B------:R-:W-:Y:S01]  /*92b0*/  F2FP.F16.F32.PACK_AB R113, RZ, R113 ;  /* 0x00000071ff71723e */ /* 0x000fe200000000ff */
[----:B------:R-:W-:Y:S01]  /*92c0*/  @P4 STG.E.U16 desc[UR38][R4.64+0x160], R112 ;  /* 0x0001607004004986 */ /* 0x000fe2000c101526 */
[C---:B------:R-:W-:Y:S02]  /*92d0*/  ISETP.GT.AND P3, PT, R3.reuse, 0x8, P0 ;  /* 0x000000080300780c */ /* 0x040fe40000764270 */
[----:B------:R-:W-:Y:S01]  /*92e0*/  ISETP.GT.AND P0, PT, R0, 0xb9, PT ;  /* 0x000000b90000780c */ /* 0x000fe20003f04270 */
[----:B------:R-:W-:Y:S01]  /*92f0*/  @P5 STG.E.U16 desc[UR38][R4.64+0x162], R113 ;  /* 0x0001627104005986 */ /* 0x000fe2000c101526 */
[----:B------:R-:W-:-:S02]  /*9300*/  ISETP.GT.AND P4, PT, R3, RZ, P1 ;  /* 0x000000ff0300720c */ /* 0x000fc40000f84270 */
[----:B------:R-:W-:Y:S02]  /*9310*/  F2FP.F16.F32.PACK_AB R114, RZ, R114 ;  /* 0x00000072ff72723e */ /* 0x000fe400000000ff */
[C---:B------:R-:W-:Y:S02]  /*9320*/  ISETP.GT.AND P5, PT, R3.reuse, RZ, P0 ;  /* 0x000000ff0300720c */ /* 0x040fe400007a4270 */
[----:B------:R-:W-:Y:S01]  /*9330*/  F2FP.F16.F32.PACK_AB R115, RZ, R115 ;  /* 0x00000073ff73723e */ /* 0x000fe200000000ff */
[----:B------:R-:W-:Y:S01]  /*9340*/  @P2 STG.E.U16 desc[UR38][R6.64+0x160], R114 ;  /* 0x0001607206002986 */ /* 0x000fe2000c101526 */
[----:B------:R-:W-:Y:S02]  /*9350*/  F2FP.F16.F32.PACK_AB R116, RZ, R116 ;  /* 0x00000074ff74723e */ /* 0x000fe400000000ff */
        /* <DEDUP_REMOVED lines=65> */
[----:B------:R-:W-:Y:S02]  /*9770*/  ISETP.GT.AND P5, PT, R3, RZ, P0 ;  /* 0x000000ff0300720c */ /* 0x000fe400007a4270 */
[----:B------:R-:W-:Y:S02]  /*9780*/  F2FP.F16.F32.PACK_AB R134, RZ, R134 ;  /* 0x00000086ff86723e */ /* 0x000fe400000000ff */
[----:B------:R-:W-:Y:S02]  /*9790*/  F2FP.F16.F32.PACK_AB R135, RZ, R135 ;  /* 0x00000087ff87723e */ /* 0x000fe400000000ff */
[----:B------:R-:W-:Y:S01]  /*97a0*/  F2FP.F16.F32.PACK_AB R136, RZ, R136 ;  /* 0x00000088ff88723e */ /* 0x000fe200000000ff */
[----:B------:R-:W-:Y:S01]  /*97b0*/  @P2 STG.E.U16 desc[UR38][R6.64+0x1b0], R134 ;  /* 0x0001b08606002986 */ /* 0x000fe2000c101526 */
[----:B------:R-:W-:-:S02]  /*97c0*/  F2FP.F16.F32.PACK_AB R137, RZ, R137 ;  /* 0x00000089ff89723e */ /* 0x000fc400000000ff */
[C---:B------:R-:W-:Y:S01]  /*97d0*/  ISETP.GT.AND P1, PT, R3.reuse, 0x8, P1 ;  /* 0x000000080300780c */ /* 0x040fe20000f24270 */
[----:B------:R-:W-:Y:S01]  /*97e0*/  @P3 STG.E.U16 desc[UR38][R6.64+0x1b2], R135 ;  /* 0x0001b28706003986 */ /* 0x000fe2000c101526 */
[C---:B------:R-:W-:Y:S02]  /*97f0*/  ISETP.GT.AND P2, PT, R3.reuse, 0x8, P0 ;  /* 0x000000080300780c */ /* 0x040fe40000744270 */
[C---:B------:R-:W-:Y:S01]  /*9800*/  ISETP.GT.AND P0, PT, R0.reuse, 0xe9, PT ;  /* 0x000000e90000780c */ /* 0x040fe20003f04270 */
[----:B------:R-:W-:Y:S01]  /*9810*/  @P4 STG.E.U16 desc[UR38][R4.64+0x1c0], R136 ;  /* 0x0001c08804004986 */ /* 0x000fe2000c101526 */
[----:B------:R-:W-:Y:S02]  /*9820*/  ISETP.GT.AND P4, PT, R0, 0xe8, PT ;  /* 0x000000e80000780c */ /* 0x000fe40003f84270 */
[----:B------:R-:W-:Y:S01]  /*9830*/  F2FP.F16.F32.PACK_AB R138, RZ, R138 ;  /* 0x0000008aff8a723e */ /* 0x000fe200000000ff */
[----:B------:R-:W-:Y:S01]  /*9840*/  @P5 STG.E.U16 desc[UR38][R4.64+0x1c2], R137 ;  /* 0x0001c28904005986 */ /* 0x000fe2000c101526 */
[----:B------:R-:W-:-:S02]  /*9850*/  ISETP.GT.AND P5, PT, R3, RZ, P4 ;  /* 0x000000ff0300720c */ /* 0x000fc400027a4270 */
[----:B------:R-:W-:Y:S01]  /*9860*/  F2FP.F16.F32.PACK_AB R139, RZ, R139 ;  /* 0x0000008bff8b723e */ /* 0x000fe200000000ff */
[----:B------:R-:W-:Y:S01]  /*9870*/  @P1 STG.E.U16 desc[UR38][R6.64+0x1c0], R138 ;  /* 0x0001c08a06001986 */ /* 0x000fe2000c101526 */
[----:B------:R-:W-:Y:S02]  /*9880*/  F2FP.F16.F32.PACK_AB R140, RZ, R140 ;  /* 0x0000008cff8c723e */ /* 0x000fe400000000ff */
[C---:B------:R-:W-:Y:S01]  /*9890*/  ISETP.GT.AND P3, PT, R3.reuse, RZ, P0 ;  /* 0x000000ff0300720c */ /* 0x040fe20000764270 */
[----:B------:R-:W-:Y:S01]  /*98a0*/  @P2 STG.E.U16 desc[UR38][R6.64+0x1c2], R139 ;  /* 0x0001c28b06002986 */ /* 0x000fe2000c101526 */
[C---:B------:R-:W-:Y:S02]  /*98b0*/  ISETP.GT.AND P4, PT, R3.reuse, 0x8, P4 ;  /* 0x000000080300780c */ /* 0x040fe40002784270 */
[----:B------:R-:W-:Y:S02]  /*98c0*/  F2FP.F16.F32.PACK_AB R141, RZ, R141 ;  /* 0x0000008dff8d723e */ /* 0x000fe400000000ff */
[----:B------:R-:W-:Y:S01]  /*98d0*/  F2FP.F16.F32.PACK_AB R142, RZ, R142 ;  /* 0x0000008eff8e723e */ /* 0x000fe200000000ff */
[----:B------:R-:W-:Y:S01]  /*98e0*/  @P5 STG.E.U16 desc[UR38][R4.64+0x1d0], R140 ;  /* 0x0001d08c04005986 */ /* 0x000fe2000c101526 */
[----:B------:R-:W-:-:S02]  /*98f0*/  ISETP.GT.AND P5, PT, R3, 0x8, P0 ;  /* 0x000000080300780c */ /* 0x000fc400007a4270 */
[----:B------:R-:W-:Y:S02]  /*9900*/  F2FP.F16.F32.PACK_AB R143, RZ, R143 ;  /* 0x0000008fff8f723e */ /* 0x000fe400000000ff */
[C---:B------:R-:W-:Y:S01]  /*9910*/  ISETP.GT.AND P0, PT, R0.reuse, 0xf1, PT ;  /* 0x000000f10000780c */ /* 0x040fe20003f04270 */
[----:B------:R-:W-:Y:S01]  /*9920*/  @P3 STG.E.U16 desc[UR38][R4.64+0x1d2], R141 ;  /* 0x0001d28d04003986 */ /* 0x000fe2000c101526 */
[----:B------:R-:W-:Y:S02]  /*9930*/  ISETP.GT.AND P3, PT, R0, 0xf0, PT ;  /* 0x000000f00000780c */ /* 0x000fe40003f64270 */
[----:B------:R-:W-:Y:S01]  /*9940*/  F2FP.F16.F32.PACK_AB R144, RZ, R144 ;  /* 0x00000090ff90723e */ /* 0x000fe200000000ff */
[----:B------:R-:W-:Y:S01]  /*9950*/  @P4 STG.E.U16 desc[UR38][R6.64+0x1d0], R142 ;  /* 0x0001d08e06004986 */ /* 0x000fe2000c101526 */
[C---:B------:R-:W-:Y:S02]  /*9960*/  ISETP.GT.AND P4, PT, R3.reuse, RZ, P3 ;  /* 0x000000ff0300720c */ /* 0x040fe40001f84270 */
[C---:B------:R-:W-:Y:S01]  /*9970*/  ISETP.GT.AND P3, PT, R3.reuse, 0x8, P3 ;  /* 0x000000080300780c */ /* 0x040fe20001f64270 */
[----:B------:R-:W-:Y:S01]  /*9980*/  @P5 STG.E.U16 desc[UR38][R6.64+0x1d2], R143 ;  /* 0x0001d28f06005986 */ /* 0x000fe2000c101526 */
[----:B------:R-:W-:-:S02]  /*9990*/  ISETP.GT.AND P5, PT, R3, RZ, P0 ;  /* 0x000000ff0300720c */ /* 0x000fc400007a4270 */
[----:B------:R-:W-:Y:S02]  /*99a0*/  F2FP.F16.F32.PACK_AB R145, RZ, R145 ;  /* 0x00000091ff91723e */ /* 0x000fe400000000ff */
[C---:B------:R-:W-:Y:S02]  /*99b0*/  ISETP.GT.AND P0, PT, R3.reuse, 0x8, P0 ;  /* 0x000000080300780c */ /* 0x040fe40000704270 */
[C---:B------:R-:W-:Y:S02]  /*99c0*/  ISETP.GT.AND P1, PT, R0.reuse, 0xf9, PT ;  /* 0x000000f90000780c */ /* 0x040fe40003f24270 */
[----:B------:R-:W-:Y:S01]  /*99d0*/  ISETP.GT.AND P2, PT, R0, 0xf8, PT ;  /* 0x000000f80000780c */ /* 0x000fe20003f44270 */
[----:B------:R-:W-:Y:S01]  /*99e0*/  @P4 STG.E.U16 desc[UR38][R4.64+0x1e0], R144 ;  /* 0x0001e09004004986 */ /* 0x000fe2000c101526 */
[C---:B------:R-:W-:Y:S01]  /*99f0*/  ISETP.GT.AND P4, PT, R3.reuse, RZ, P1 ;  /* 0x000000ff0300720c */ /* 0x040fe20000f84270 */
[----:B------:R-:W-:Y:S01]  /*9a00*/  @P3 IMAD.MOV.U32 R2, RZ, RZ, R6 ;  /* 0x000000ffff023224 */ /* 0x000fe200078e0006 */
[C---:B------:R-:W-:Y:S01]  /*9a10*/  ISETP.GT.AND P1, PT, R3.reuse, 0x8, P1 ;  /* 0x000000080300780c */ /* 0x040fe20000f24270 */
[----:B------:R-:W-:Y:S01]  /*9a20*/  @P5 STG.E.U16 desc[UR38][R4.64+0x1e2], R145 ;  /* 0x0001e29104005986 */ /* 0x000fe2000c101526 */
[----:B------:R-:W-:-:S02]  /*9a30*/  ISETP.GT.AND P5, PT, R3, RZ, P2 ;  /* 0x000000ff0300720c */ /* 0x000fc400017a4270 */
[----:B------:R-:W-:Y:S01]  /*9a40*/  ISETP.GT.AND P2, PT, R3, 0x8, P2 ;  /* 0x000000080300780c */ /* 0x000fe20001744270 */
[----:B------:R-:W-:Y:S01]  /*9a50*/  @P3 IMAD.MOV.U32 R3, RZ, RZ, R7 ;  /* 0x000000ffff033224 */ /* 0x000fe200078e0007 */
[----:B------:R-:W-:Y:S02]  /*9a60*/  F2FP.F16.F32.PACK_AB R146, RZ, R146 ;  /* 0x00000092ff92723e */ /* 0x000fe400000000ff */
[----:B------:R-:W-:Y:S02]  /*9a70*/  F2FP.F16.F32.PACK_AB R147, RZ, R147 ;  /* 0x00000093ff93723e */ /* 0x000fe400000000ff */
[----:B------:R-:W-:Y:S01]  /*9a80*/  F2FP.F16.F32.PACK_AB R148, RZ, R148 ;  /* 0x00000094ff94723e */ /* 0x000fe200000000ff */
[----:B------:R0:W-:Y:S01]  /*9a90*/  @P3 STG.E.U16 desc[UR38][R2.64+0x1e0], R146 ;  /* 0x0001e09202003986 */ /* 0x0001e2000c101526 */
[----:B------:R-:W-:Y:S02]  /*9aa0*/  F2FP.F16.F32.PACK_AB R149, RZ, R149 ;  /* 0x00000095ff95723e */ /* 0x000fe400000000ff */
[----:B------:R-:W-:-:S02]  /*9ab0*/  F2FP.F16.F32.PACK_AB R150, RZ, R150 ;  /* 0x00000096ff96723e */ /* 0x000fc400000000ff */
[----:B------:R-:W-:Y:S01]  /*9ac0*/  F2FP.F16.F32.PACK_AB R151, RZ, R151 ;  /* 0x00000097ff97723e */ /* 0x000fe200000000ff */
[----:B0-----:R-:W-:Y:S02]  /*9ad0*/  @P0 IMAD.MOV.U32 R2, RZ, RZ, R6 ;  /* 0x000000ffff020224 */ /* 0x001fe400078e0006 */
[----:B------:R-:W-:-:S05]  /*9ae0*/  @P0 IMAD.MOV.U32 R3, RZ, RZ, R7 ;  /* 0x000000ffff030224 */ /* 0x000fca00078e0007 */
[----:B------:R0:W-:Y:S02]  /*9af0*/  @P0 STG.E.U16 desc[UR38][R2.64+0x1e2], R147 ;  /* 0x0001e29302000986 */ /* 0x0001e4000c101526 */
[----:B0-----:R-:W-:Y:S02]  /*9b00*/  @P5 IMAD.MOV.U32 R2, RZ, RZ, R4 ;  /* 0x000000ffff025224 */ /* 0x001fe400078e0004 */
[----:B------:R-:W-:-:S05]  /*9b10*/  @P5 IMAD.MOV.U32 R3, RZ, RZ, R5 ;  /* 0x000000ffff035224 */ /* 0x000fca00078e0005 */
[----:B------:R0:W-:Y:S04]  /*9b20*/  @P5 STG.E.U16 desc[UR38][R2.64+0x1f0], R148 ;  /* 0x0001f09402005986 */ /* 0x0001e8000c101526 */
[----:B------:R1:W-:Y:S01]  /*9b30*/  @P4 STG.E.U16 desc[UR38][R4.64+0x1f2], R149 ;  /* 0x0001f29504004986 */ /* 0x0003e2000c101526 */
[----:B0-----:R-:W-:Y:S02]  /*9b40*/  @P2 IMAD.MOV.U32 R2, RZ, RZ, R6 ;  /* 0x000000ffff022224 */ /* 0x001fe400078e0006 */
[----:B------:R-:W-:-:S05]  /*9b50*/  @P2 IMAD.MOV.U32 R3, RZ, RZ, R7 ;  /* 0x000000ffff032224 */ /* 0x000fca00078e0007 */
[----:B------:R1:W-:Y:S04]  /*9b60*/  @P2 STG.E.U16 desc[UR38][R2.64+0x1f0], R150 ;  /* 0x0001f09602002986 */ /* 0x0003e8000c101526 */
[----:B------:R1:W-:Y:S02]  /*9b70*/  @P1 STG.E.U16 desc[UR38][R6.64+0x1f2], R151 ;  /* 0x0001f29706001986 */ /* 0x0003e4000c101526 */
.L_x_287:
[----:B------:R-:W-:Y:S05]  /*9b80*/  BSYNC B0 ;  /* 0x0000000000007941 */ /* 0x000fea0003800000 */
.L_x_33:
[----:B01----:R-:W2:Y:S01]  /*9b90*/  LDL.64 R2, [R1] ;  /* 0x0000000001027983 */ /* 0x003ea20000100a00 */
[----:B------:R-:W-:Y:S01]  /*9ba0*/  ULDC.64 UR4, c[0x0][0x650] ;  /* 0x0001940000047ab9 */ /* 0x000fe20000000a00 */
[----:B------:R0:W-:Y:S01]  /*9bb0*/  SYNCS.ARRIVE.TRANS64.A1T0 RZ, [R160+UR45], RZ ;  /* 0x000000ffa0ff79a7 */ /* 0x0001e2000810002d */
[----:B------:R-:W-:Y:S01]  /*9bc0*/  PRMT R0, RZ, 0x7610, R0 ;  /* 0x00007610ff007816 */ /* 0x000fe20000000000 */
[----:B------:R-:W-:Y:S02]  /*9bd0*/  IMAD.MOV.U32 R19, RZ, RZ, -0x1 ;  /* 0xffffffffff137424 */ /* 0x000fe400078e00ff */
[----:B-----5:R-:W-:Y:S01]  /*9be0*/  IMAD.MOV.U32 R22, RZ, RZ, -0x1 ;  /* 0xffffffffff167424 */ /* 0x020fe200078e00ff */
[----:B--2---:R-:W-:-:S04]  /*9bf0*/  LEA R18, P0, R2, R18, 0x1 ;  /* 0x0000001202127211 */ /* 0x004fc800078008ff */
[----:B------:R-:W-:Y:S01]  /*9c00*/  LEA.HI.X R17, R2, R17, R23, 0x1, P0 ;  /* 0x0000001102117211 */ /* 0x000fe200000f0c17 */
[----:B------:R-:W-:Y:S01]  /*9c10*/  IMAD.MOV.U32 R2, RZ, RZ, -0x1 ;  /* 0xffffffffff027424 */ /* 0x000fe200078e00ff */
[----:B------:R-:W-:-:S04]  /*9c20*/  ISETP.GE.U32.AND P0, PT, R18, UR4, PT ;  /* 0x0000000412007c0c */ /* 0x000fc8000bf06070 */
[----:B------:R-:W-:-:S13]  /*9c30*/  ISETP.GE.U32.AND.EX P0, PT, R17, UR5, PT, P0 ;  /* 0x0000000511007c0c */ /* 0x000fda000bf06100 */
[----:B0-----:R-:W-:Y:S05]  /*9c40*/  @P0 BRA `(.L_x_288) ;  /* 0x0000000400700947 */ /* 0x001fea0003800000 */
[----:B------:R-:W0:Y:S01]  /*9c50*/  S2R R10, SR_CTAID.X ;  /* 0x00000000000a7919 */ /* 0x000e220000002500 */
[----:B---34-:R-:W1:Y:S01]  /*9c60*/  LDC.64 R8, c[0x0][0x628] ;  /* 0x00018a00ff087b82 */ /* 0x018e620000000a00 */
[----:B------:R-:W-:Y:S01]  /*9c70*/  ULDC UR4, c[0x0][0x150] ;  /* 0x0000540000047ab9 */ /* 0x000fe20000000800 */
[----:B------:R-:W-:Y:S01]  /*9c80*/  IMAD.MOV.U32 R6, RZ, RZ, R18 ;  /* 0x000000ffff067224 */ /* 0x000fe200078e0012 */
[----:B------:R-:W2:Y:S01]  /*9c90*/  S2R R20, SR_CTAID.Y ;  /* 0x0000000000147919 */ /* 0x000ea20000002600 */
[----:B------:R-:W-:-:S04]  /*9ca0*/  IMAD.MOV.U32 R7, RZ, RZ, R17 ;  /* 0x000000ffff077224 */ /* 0x000fc800078e0011 */
[----:B------:R-:W3:Y:S08]  /*9cb0*/  LDC R15, c[0x0][0x144] ;  /* 0x00005100ff0f7b82 */ /* 0x000ef00000000800 */
[----:B------:R-:W4:Y:S08]  /*9cc0*/  LDC R0, c[0x0][0x630] ;  /* 0x00018c00ff007b82 */ /* 0x000f300000000800 */
[----:B------:R-:W2:Y:S01]  /*9cd0*/  LDC.64 R12, c[0x0][0x620] ;  /* 0x00018800ff0c7b82 */ /* 0x000ea20000000a00 */
[----:B-1----:R-:W-:-:S04]  /*9ce0*/  ISETP.NE.U32.AND P0, PT, R8, RZ, PT ;  /* 0x000000ff0800720c */ /* 0x002fc80003f05070 */
[----:B------:R-:W-:Y:S02]  /*9cf0*/  ISETP.NE.AND.EX P0, PT, R9, RZ, PT, P0 ;  /* 0x000000ff0900720c */ /* 0x000fe40003f05300 */
[----:B0-----:R-:W-:-:S05]  /*9d00*/  I2FP.F32.U32 R2, R10 ;  /* 0x0000000a00027245 */ /* 0x001fca0000201000 */
[----:B------:R-:W-:-:S04]  /*9d10*/  FMUL R2, R2, UR4 ;  /* 0x0000000402027c20 */ /* 0x000fc80008400000 */
[----:B------:R0:W1:Y:S02]  /*9d20*/  F2I.U32.TRUNC.NTZ R14, R2 ;  /* 0x00000002000e7305 */ /* 0x000064000020f000 */
[----:B---34-:R-:W-:Y:S05]  /*9d30*/  @!P0 BRA `(.L_x_289) ;  /* 0x0000000000288947 */ /* 0x018fea0003800000 */
[----:B------:R-:W3:Y:S02]  /*9d40*/  LDC R3, c[0x0][0x634] ;  /* 0x00018d00ff037b82 */ /* 0x000ee40000000800 */
[----:B---3--:R-:W-:-:S05]  /*9d50*/  IADD3 R7, P0, R18, R3, RZ ;  /* 0x0000000312077210 */ /* 0x008fca0007f1e0ff */
[----:B------:R-:W-:-:S04]  /*9d60*/  IMAD.X R11, RZ, RZ, R17, P0 ;  /* 0x000000ffff0b7224 */ /* 0x000fc800000e0611 */
[----:B0-----:R-:W-:-:S04]  /*9d70*/  IMAD.WIDE.U32 R2, R11, R8, RZ ;  /* 0x000000080b027225 */ /* 0x001fc800078e00ff */
[----:B------:R-:W-:-:S04]  /*9d80*/  IMAD.WIDE.U32 R4, P0, R7, R9, R2 ;  /* 0x0000000907047225 */ /* 0x000fc80007800002 */
[----:B------:R-:W-:-:S04]  /*9d90*/  IMAD.WIDE.U32 R2, R7, R8, RZ ;  /* 0x0000000807027225 */ /* 0x000fc800078e00ff */
[----:B------:R-:W-:Y:S01]  /*9da0*/  IMAD.X R7, RZ, RZ, RZ, P0 ;  /* 0x000000ffff077224 */ /* 0x000fe200000e06ff */
[----:B------:R-:W-:Y:S01]  /*9db0*/  IADD3 RZ, P0, R3, R4, RZ ;  /* 0x0000000403ff7210 */ /* 0x000fe20007f1e0ff */
[----:B------:R-:W-:-:S04]  /*9dc0*/  IMAD.MOV.U32 R6, RZ, RZ, R5 ;  /* 0x000000ffff067224 */ /* 0x000fc800078e0005 */
[----:B------:R-:W-:-:S08]  /*9dd0*/  IMAD.WIDE.U32.X R6, R11, R9, R6, P0 ;  /* 0x000000090b067225 */ /* 0x000fd000000e0406 */
.L_x_289:
[----:B------:R-:W3:Y:S01]  /*9de0*/  LDC.64 R26, c[0x0][0x640] ;  /* 0x00019000ff1a7b82 */ /* 0x000ee20000000a00 */
[-C--:B------:R-:W-:Y:S01]  /*9df0*/  SHF.R.U64 R11, R6, R0.reuse, R7 ;  /* 0x00000000060b7219 */ /* 0x080fe20000001207 */
[----:B------:R-:W-:Y:S01]  /*9e00*/  IMAD.MOV.U32 R19, RZ, RZ, R17 ;  /* 0x000000ffff137224 */ /* 0x000fe200078e0011 */
[----:B------:R-:W-:Y:S01]  /*9e10*/  SHF.R.U32.HI R0, RZ, R0, R7 ;  /* 0x00000000ff007219 */ /* 0x000fe20000011607 */
[----:B-1----:R-:W-:Y:S01]  /*9e20*/  IMAD.MOV R14, RZ, RZ, -R14 ;  /* 0x000000ffff0e7224 */ /* 0x002fe200078e0a0e */
[----:B------:R-:W-:Y:S01]  /*9e30*/  IADD3 R5, P0, RZ, -R11, RZ ;  /* 0x8000000bff057210 */ /* 0x000fe20007f1e0ff */
[----:B------:R-:W-:Y:S01]  /*9e40*/  ULDC UR4, c[0x0][0x154] ;  /* 0x0000550000047ab9 */ /* 0x000fe20000000800 */
[----:B------:R-:W-:Y:S01]  /*9e50*/  IMAD.MOV.U32 R7, RZ, RZ, 0x1 ;  /* 0x00000001ff077424 */ /* 0x000fe200078e00ff */
[----:B------:R-:W1:Y:S01]  /*9e60*/  LDC R4, c[0x0][0x618] ;  /* 0x00018600ff047b82 */ /* 0x000e620000000800 */
[----:B------:R-:W-:Y:S02]  /*9e70*/  IMAD R22, R15, R14, R10 ;  /* 0x0000000e0f167224 */ /* 0x000fe400078e020a */
[----:B------:R-:W-:-:S04]  /*9e80*/  IMAD.X R3, RZ, RZ, ~R0, P0 ;  /* 0x000000ffff037224 */ /* 0x000fc800000e0e00 */
[-C--:B--2---:R-:W-:Y:S01]  /*9e90*/  IMAD R0, R3, R12.reuse, RZ ;  /* 0x0000000c03007224 */ /* 0x084fe200078e02ff */
[----:B------:R-:W2:Y:S01]  /*9ea0*/  LDC R6, c[0x0][0x608] ;  /* 0x00018200ff067b82 */ /* 0x000ea20000000800 */
[----:B0-----:R-:W-:-:S04]  /*9eb0*/  IMAD.WIDE.U32 R2, R5, R12, R18 ;  /* 0x0000000c05027225 */ /* 0x001fc800078e0012 */
[----:B------:R-:W-:Y:S01]  /*9ec0*/  IMAD R5, R5, R13, R0 ;  /* 0x0000000d05057224 */ /* 0x000fe200078e0200 */
[----:B------:R-:W-:Y:S02]  /*9ed0*/  I2FP.F32.U32 R0, R20 ;  /* 0x0000001400007245 */ /* 0x000fe40000201000 */
[----:B------:R-:W0:Y:S01]  /*9ee0*/  LDC R24, c[0x0][0x658] ;  /* 0x00019600ff187b82 */ /* 0x000e220000000800 */
[----:B------:R-:W-:Y:S01]  /*9ef0*/  IMAD.IADD R3, R3, 0x1, R5 ;  /* 0x0000000103037824 */ /* 0x000fe200078e0205 */
[----:B---3--:R-:W-:Y:S01]  /*9f00*/  ISETP.NE.U32.AND P0, PT, R26, RZ, PT ;  /* 0x000000ff1a00720c */ /* 0x008fe20003f05070 */
[----:B------:R-:W-:Y:S01]  /*9f10*/  FMUL R0, R0, UR4 ;  /* 0x0000000400007c20 */ /* 0x000fe20008400000 */
[----:B------:R-:W-:Y:S02]  /*9f20*/  IMAD.MOV.U32 R5, RZ, RZ, -0x1 ;  /* 0xffffffffff057424 */ /* 0x000fe400078e00ff */
[----:B------:R-:W-:Y:S01]  /*9f30*/  ISETP.NE.AND.EX P0, PT, R27, RZ, PT, P0 ;  /* 0x000000ff1b00720c */ /* 0x000fe20003f05300 */
[----:B------:R3:W4:Y:S01]  /*9f40*/  F2I.U32.TRUNC.NTZ R12, R0 ;  /* 0x00000000000c7305 */ /* 0x000722000020f000 */
[----:B------:R-:W3:Y:S01]  /*9f50*/  LDC R15, c[0x0][0x148] ;  /* 0x00005200ff0f7b82 */ /* 0x000ee20000000800 */
[----:B-1----:R-:W-:-:S02]  /*9f60*/  SHF.R.U64 R10, R2, R4, R3 ;  /* 0x00000004020a7219 */ /* 0x002fc40000001203 */
[----:B------:R-:W-:-:S05]  /*9f70*/  SHF.R.U32.HI R3, RZ, R4, R3 ;  /* 0x00000004ff037219 */ /* 0x000fca0000011603 */
[----:B------:R-:W1:Y:S01]  /*9f80*/  LDC R14, c[0x0][0x600] ;  /* 0x00018000ff0e7b82 */ /* 0x000e620000000800 */
[-CC-:B--2---:R-:W-:Y:S02]  /*9f90*/  SHF.R.U64 R8, R10, R6.reuse, R3.reuse ;  /* 0x000000060a087219 */ /* 0x184fe40000001203 */
[----:B------:R-:W-:-:S05]  /*9fa0*/  SHF.R.U32.HI R3, RZ, R6, R3 ;  /* 0x00000006ff037219 */ /* 0x000fca0000011603 */
[----:B------:R-:W2:Y:S01]  /*9fb0*/  LDC R21, c[0x0][0x648] ;  /* 0x00019200ff157b82 */ /* 0x000ea20000000800 */
[-CC-:B0-----:R-:W-:Y:S02]  /*9fc0*/  SHF.R.U64 R13, R8, R24.reuse, R3.reuse ;  /* 0x00000018080d7219 */ /* 0x181fe40000001203 */
[-C--:B------:R-:W-:Y:S02]  /*9fd0*/  SHF.L.U32 R5, R5, R24.reuse, RZ ;  /* 0x0000001805057219 */ /* 0x080fe400000006ff */
[-C--:B------:R-:W-:Y:S01]  /*9fe0*/  SHF.R.U32.HI R3, RZ, R24.reuse, R3 ;  /* 0x00000018ff037219 */ /* 0x080fe20000011603 */
[----:B------:R-:W-:Y:S01]  /*9ff0*/  IMAD.MOV.U32 R2, RZ, RZ, R13 ;  /* 0x000000ffff027224 */ /* 0x000fe200078e000d */
[----:B------:R-:W-:Y:S01]  /*a000*/  SHF.L.U32 R24, R7, R24, RZ ;  /* 0x0000001807187219 */ /* 0x000fe200000006ff */
[----:B------:R-:W0:Y:S01]  /*a010*/  LDC R25, c[0x0][0x638] ;  /* 0x00018e00ff197b82 */ /* 0x000e220000000800 */
[----:B------:R-:W-:-:S07]  /*a020*/  LOP3.LUT R19, RZ, R5, RZ, 0x33, !PT ;  /* 0x00000005ff137212 */ /* 0x000fce00078e33ff */
[----:B------:R-:W0:Y:S01]  /*a030*/  LDC R28, c[0x0][0x610] ;  /* 0x00018400ff1c7b82 */ /* 0x000e220000000800 */
[----:B----4-:R-:W-:Y:S05]  /*a040*/  @!P0 BRA `(.L_x_290) ;  /* 0x0000000000288947 */ /* 0x010fea0003800000 */
[----:B---3--:R-:W3:Y:S02]  /*a050*/  LDC R0, c[0x0][0x64c] ;  /* 0x00019300ff007b82 */ /* 0x008ee40000000800 */
[----:B---3--:R-:W-:-:S05]  /*a060*/  IADD3 R7, P0, R13, R0, RZ ;  /* 0x000000000d077210 */ /* 0x008fca0007f1e0ff */
        /* <DEDUP_REMOVED lines=8> */
.L_x_290:
[----:B------:R-:W4:Y:S01]  /*a0f0*/  LDC R4, c[0x0][0x65c] ;  /* 0x00019700ff047b82 */ /* 0x000f220000000800 */
[----:B--23--:R-:W-:Y:S01]  /*a100*/  SHF.R.U64 R0, R2, R21, R3 ;  /* 0x0000001502007219 */ /* 0x00cfe20000001203 */
[----:B-1----:R-:W-:Y:S01]  /*a110*/  VIADD R3, R14, 0xffffffff ;  /* 0xffffffff0e037836 */ /* 0x002fe20000000000 */
[----:B------:R-:W-:Y:S01]  /*a120*/  LOP3.LUT R19, R8, R19, RZ, 0xc0, !PT ;  /* 0x0000001308137212 */ /* 0x000fe200078ec0ff */
[----:B------:R-:W-:Y:S02]  /*a130*/  IMAD.MOV R12, RZ, RZ, -R12 ;  /* 0x000000ffff0c7224 */ /* 0x000fe400078e0a0c */
[----:B------:R-:W-:Y:S01]  /*a140*/  IMAD.MOV R2, RZ, RZ, -R0 ;  /* 0x000000ffff027224 */ /* 0x000fe200078e0a00 */
[----:B------:R-:W-:Y:S01]  /*a150*/  LOP3.LUT R3, R10, R3, RZ, 0xc0, !PT ;  /* 0x000000030a037212 */ /* 0x000fe200078ec0ff */
[----:B------:R-:W-:Y:S02]  /*a160*/  IMAD R19, R24, R0, R19 ;  /* 0x0000000018137224 */ /* 0x000fe400078e0213 */
[----:B0-----:R-:W-:-:S04]  /*a170*/  IMAD R0, R2, R25, R13 ;  /* 0x0000001902007224 */ /* 0x001fc800078e020d */
[----:B------:R-:W-:Y:S01]  /*a180*/  IMAD R2, R0, R14, R3 ;  /* 0x0000000e00027224 */ /* 0x000fe200078e0203 */
[----:B----4-:R-:W-:Y:S01]  /*a190*/  ISETP.NE.AND P0, PT, R4, 0x1, PT ;  /* 0x000000010400780c */ /* 0x010fe20003f05270 */
[----:B------:R-:W-:-:S05]  /*a1a0*/  IMAD.MOV.U32 R4, RZ, RZ, 0x1 ;  /* 0x00000001ff047424 */ /* 0x000fca00078e00ff */
[----:B------:R-:W-:-:S07]  /*a1b0*/  PRMT R0, R4, 0x7610, R0 ;  /* 0x0000761004007816 */ /* 0x000fce0000000000 */
[----:B------:R-:W-:-:S04]  /*a1c0*/  @P0 IMAD R22, R15, R12, R20 ;  /* 0x0000000c0f160224 */ /* 0x000fc800078e0214 */
[----:B------:R-:W-:-:S05]  /*a1d0*/  IMAD R19, R19, R28, R22 ;  /* 0x0000001c13137224 */ /* 0x000fca00078e0216 */
[----:B------:R-:W-:Y:S02]  /*a1e0*/  SEL R22, R2, R19, !P0 ;  /* 0x0000001302167207 */ /* 0x000fe40004000000 */
[----:B------:R-:W-:Y:S01]  /*a1f0*/  SEL R19, R19, R2, !P0 ;  /* 0x0000000213137207 */ /* 0x000fe20004000000 */
[----:B------:R-:W-:-:S07]  /*a200*/  IMAD.MOV.U32 R2, RZ, RZ, R11 ;  /* 0x000000ffff027224 */ /* 0x000fce00078e000b */
.L_x_288:
[----:B------:R-:W-:Y:S02]  /*a210*/  LOP3.LUT P0, RZ, R0, 0xff, RZ, 0xc0, !PT ;  /* 0x000000ff00ff7812 */ /* 0x000fe4000780c0ff */
[----:B------:R-:W-:-:S11]  /*a220*/  LOP3.LUT R173, R173, 0x1, RZ, 0x3c, !PT ;  /* 0x00000001adad7812 */ /* 0x000fd600078e3cff */
[----:B------:R-:W-:Y:S05]  /*a230*/  @P0 BRA `(.L_x_291) ;  /* 0xffffff7000c00947 */ /* 0x000fea000383ffff */
[----:B------:R-:W-:Y:S05]  /*a240*/  EXIT ;  /* 0x000000000000794d */ /* 0x000fea0003800000 */
.L_x_14:
[----:B------:R-:W-:-:S08]  /*a250*/  ISETP.NE.AND P0, PT, R0, RZ, PT ;  /* 0x000000ff0000720c */ /* 0x000fd00003f05270 */
[----:B0-----:R-:W0:-:S00]  /*a260*/  USETMAXREG.DEALLOC.CTAPOOL 0x28 ;  /* 0x00000028000079c8 */ /* 0x001e0000080e0500 */
[----:B------:R-:W-:Y:S05]  /*a270*/  @P0 EXIT ;  /* 0x000000000000094d */ /* 0x000fea0003800000 */
[----:B0-----:R-:W-:Y:S01]  /*a280*/  LOP3.LUT P0, RZ, R8, 0xff, RZ, 0xc0, !PT ;  /* 0x000000ff08ff7812 */ /* 0x001fe2000780c0ff */
[----:B------:R-:W-:Y:S02]  /*a290*/  IMAD.MOV.U32 R0, RZ, RZ, 0x1 ;  /* 0x00000001ff007424 */ /* 0x000fe400078e00ff */
[----:B------:R-:W-:-:S10]  /*a2a0*/  IMAD.MOV.U32 R7, RZ, RZ, RZ ;  /* 0x000000ffff077224 */ /* 0x000fd400078e00ff */
[----:B------:R-:W-:Y:S05]  /*a2b0*/  @!P0 BRA `(.L_x_292) ;  /* 0x0000000c00748947 */ /* 0x000fea0003800000 */
[----:B------:R-:W-:Y:S01]  /*a2c0*/  LOP3.LUT P0, RZ, R4, 0x1f, RZ, 0xc0, !PT ;  /* 0x0000001f04ff7812 */ /* 0x000fe2000780c0ff */
[----:B------:R-:W-:Y:S01]  /*a2d0*/  ULDC UR5, c[0x0][0x658] ;  /* 0x0001960000057ab9 */ /* 0x000fe20000000800 */
[----:B------:R-:W-:Y:S01]  /*a2e0*/  UMOV UR6, 0xffffffff ;  /* 0xffffffff00067882 */ /* 0x000fe20000000000 */
[----:B------:R-:W-:Y:S01]  /*a2f0*/  BSSY B0, `(.L_x_292) ;  /* 0x00000d9000007945 */ /* 0x000fe20003800000 */
[----:B------:R-:W-:Y:S01]  /*a300*/  USHF.L.U32 UR6, UR6, UR5, URZ ;  /* 0x0000000506067299 */ /* 0x000fe2000800063f */
[C---:B------:R-:W-:Y:S01]  /*a310*/  ISETP.NE.AND P2, PT, R3.reuse, RZ, PT ;  /* 0x000000ff0300720c */ /* 0x040fe20003f45270 */
[----:B------:R-:W-:Y:S01]  /*a320*/  IMAD.MOV.U32 R8, RZ, RZ, 0x1 ;  /* 0x00000001ff087424 */ /* 0x000fe200078e00ff */
[----:B------:R-:W-:Y:S01]  /*a330*/  ISETP.NE.OR P0, PT, R3, RZ, !P0 ;  /* 0x000000ff0300720c */ /* 0x000fe20004705670 */
[----:B------:R-:W-:Y:S01]  /*a340*/  IMAD.MOV.U32 R0, RZ, RZ, 0x1 ;  /* 0x00000001ff007424 */ /* 0x000fe200078e00ff */
[----:B------:R-:W-:Y:S01]  /*a350*/  LOP3.LUT R6, R16, 0x2, RZ, 0xfc, !PT ;  /* 0x0000000210067812 */ /* 0x000fe200078efcff */
[----:B------:R-:W-:Y:S01]  /*a360*/  IMAD.MOV.U32 R7, RZ, RZ, RZ ;  /* 0x000000ffff077224 */ /* 0x000fe200078e00ff */
[----:B------:R-:W-:Y:S01]  /*a370*/  ULDC UR4, c[0x0][0x600] ;  /* 0x0001800000047ab9 */ /* 0x000fe20000000800 */
[----:B------:R-:W-:Y:S01]  /*a380*/  UMOV UR7, 0x1 ;  /* 0x0000000100077882 */ /* 0x000fe20000000000 */
[----:B------:R-:W-:-:S02]  /*a390*/  UIADD3 UR13, UR37, 0x1, URZ ;  /* 0x00000001250d7890 */ /* 0x000fc4000fffe03f */
[----:B------:R-:W-:Y:S02]  /*a3a0*/  UIADD3 UR4, UR4, -0x1, URZ ;  /* 0xffffffff04047890 */ /* 0x000fe4000fffe03f */
[----:B------:R-:W-:Y:S02]  /*a3b0*/  USHF.L.U32 UR5, UR7, UR5, URZ ;  /* 0x0000000507057299 */ /* 0x000fe4000800063f */
[----:B------:R-:W-:Y:S01]  /*a3c0*/  ULOP3.LUT UR6, URZ, UR6, URZ, 0x33, !UPT ;  /* 0x000000063f067292 */ /* 0x000fe2000f8e333f */
[----:B------:R-:W-:-:S11]  /*a3d0*/  ULDC.64 UR38, c[0x0][0x198] ;  /* 0x0000660000267ab9 */ /* 0x000fd60000000a00 */
.L_x_304:
[----:B------:R-:W-:-:S03]  /*a3e0*/  UMOV UR7, 0xffffffff ;  /* 0xffffffff00077882 */ /* 0x000fc60000000000 */
[----:B------:R-:W-:Y:S05]  /*a3f0*/  BRA.DIV UR7, `(.L_x_293) ;  /* 0x0000001607347947 */ /* 0x000fea000b800000 */
[----:B------:R-:W-:-:S13]  /*a400*/  ELECT P6, URZ, PT ;  /* 0x00000000003f782f */ /* 0x000fda00038c0000 */
.L_x_324:
[----:B------:R-:W-:Y:S04]  /*a410*/  BSSY B1, `(.L_x_294) ;  /* 0x000004e000017945 */ /* 0x000fe80003800000 */
[----:B------:R-:W-:Y:S05]  /*a420*/  @!P6 BRA `(.L_x_295) ;  /* 0x000000040030e947 */ /* 0x000fea0003800000 */
[----:B------:R-:W0:Y:S02]  /*a430*/  LDC R3, c[0x0][0x28c] ;  /* 0x0000a300ff037b82 */ /* 0x000e240000000800 */
[----:B0-----:R-:W-:-:S13]  /*a440*/  ISETP.GE.AND P1, PT, R3, 0x1, PT ;  /* 0x000000010300780c */ /* 0x001fda0003f26270 */
[----:B------:R-:W-:Y:S05]  /*a450*/  @!P1 BRA `(.L_x_295) ;  /* 0x0000000400249947 */ /* 0x000fea0003800000 */
[----:B------:R-:W-:Y:S02]  /*a460*/  IMAD.SHL.U32 R22, R22, 0x100, RZ ;  /* 0x0000010016167824 */ /* 0x000fe400078e00ff */
[----:B------:R-:W-:Y:S02]  /*a470*/  IMAD.SHL.U32 R19, R19, 0x40, RZ ;  /* 0x0000004013137824 */ /* 0x000fe400078e00ff */
[----:B------:R-:W-:Y:S02]  /*a480*/  IMAD.MOV.U32 R12, RZ, RZ, RZ ;  /* 0x000000ffff0c7224 */ /* 0x000fe400078e00ff */
[----:B------:R-:W-:Y:S02]  /*a490*/  IMAD.U32 R13, RZ, RZ, UR13 ;  /* 0x0000000dff0d7e24 */ /* 0x000fe4000f8e00ff */
[----:B------:R-:W-:Y:S02]  /*a4a0*/  IMAD.MOV.U32 R3, RZ, RZ, R0 ;  /* 0x000000ffff037224 */ /* 0x000fe400078e0000 */
[----:B------:R-:W-:-:S02]  /*a4b0*/  IMAD.MOV.U32 R4, RZ, RZ, R7 ;  /* 0x000000ffff047224 */ /* 0x000fc400078e0007 */
[C---:B------:R-:W-:Y:S02]  /*a4c0*/  VIADD R14, R22.reuse, 0x40 ;  /* 0x00000040160e7836 */ /* 0x040fe40000000000 */
[C---:B------:R-:W-:Y:S02]  /*a4d0*/  VIADD R15, R22.reuse, 0x80 ;  /* 0x00000080160f7836 */ /* 0x040fe40000000000 */
[----:B------:R-:W-:-:S07]  /*a4e0*/  VIADD R20, R22, 0xc0 ;  /* 0x000000c016147836 */ /* 0x000fce0000000000 */
.L_x_299:
[----:B------:R-:W0:Y:S01]  /*a4f0*/  S2R R10, SR_CgaCtaId ;  /* 0x00000000000a7919 */ /* 0x000e220000008800 */
[----:B------:R-:W-:Y:S01]  /*a500*/  MOV R5, 0x400 ;  /* 0x0000040000057802 */ /* 0x000fe20000000f00 */
[----:B------:R-:W1:Y:S03]  /*a510*/  @!P2 LDC R9, c[0x0][0x500] ;  /* 0x00014000ff09ab82 */ /* 0x000e660000000800 */
[----:B0-----:R-:W-:Y:S02]  /*a520*/  LEA R11, R10, R5, 0x18 ;  /* 0x000000050a0b7211 */ /* 0x001fe400078ec0ff */
[----:B------:R-:W-:-:S03]  /*a530*/  SHF.L.U32 R5, R3, 0x1f, RZ ;  /* 0x0000001f03057819 */ /* 0x000fc600000006ff */
[----:B------:R-:W-:-:S04]  /*a540*/  IMAD R10, R4, 0x8, R11 ;  /* 0x00000008040a7824 */ /* 0x000fc800078e020b */
[----:B------:R-:W0:Y:S02]  /*a550*/  SYNCS.PHASECHK.TRANS64.TRYWAIT P1, [R10+URZ+0x58], R5 ;  /* 0x000058050a0075a7 */ /* 0x000e24000802017f */
[----:B01----:R-:W-:Y:S05]  /*a560*/  @!P1 BRA `(.L_x_296) ;  /* 0x0000001000f89947 */ /* 0x003fea0003800000 */
.L_x_325:
[----:B0-----:R-:W-:Y:S01]  /*a570*/  PRMT R5, R6, 0x9910, RZ ;  /* 0x0000991006057816 */ /* 0x001fe200000000ff */
[----:B------:R0:W-:Y:S03]  /*a580*/  @!P2 SYNCS.ARRIVE.TRANS64 RZ, [R10+URZ], R9 ;  /* 0x000000090affa9a7 */ /* 0x0001e6000800003f */
[----:B------:R-:W-:-:S13]  /*a590*/  ISETP.NE.AND P1, PT, R5, 0x2, PT ;  /* 0x000000020500780c */ /* 0x000fda0003f25270 */
[----:B0-----:R-:W-:Y:S05]  /*a5a0*/  @P1 BRA `(.L_x_297) ;  /* 0x0000000000041947 */ /* 0x001fea0003800000 */
[----:B------:R-:W-:Y:S01]  /*a5b0*/  BPT.TRAP 0x1 ;  /* 0x000000040000795c */ /* 0x000fe20000300000 */
.L_x_297:
[----:B------:R-:W-:Y:S05]  /*a5c0*/  @P0 BRA `(.L_x_298) ;  /* 0x0000000000040947 */ /* 0x000fea0003800000 */
[----:B------:R-:W-:Y:S01]  /*a5d0*/  BPT.TRAP 0x1 ;  /* 0x000000040000795c */ /* 0x000fe20000300000 */
.L_x_298:
[--C-:B------:R-:W-:Y:S01]  /*a5e0*/  IMAD R5, R4, 0x1000, R11.reuse ;  /* 0x0000100004057824 */ /* 0x100fe200078e020b */
[----:B------:R-:W-:Y:S01]  /*a5f0*/  R2UR UR43, R12 ;  /* 0x000000000c2b72ca */ /* 0x000fe200000e0000 */
[----:B------:R-:W-:Y:S01]  /*a600*/  IMAD R11, R4, 0x4000, R11 ;  /* 0x00004000040b7824 */ /* 0x000fe200078e020b */
[----:B------:R-:W-:Y:S01]  /*a610*/  R2UR UR9, R10 ;  /* 0x000000000a0972ca */ /* 0x000fe200000e0000 */
[----:B------:R-:W-:Y:S01]  /*a620*/  UIADD3 UR14, UP0, UR38, 0xf0, URZ ;  /* 0x000000f0260e7890 */ /* 0x000fe2000ff1e03f */
[----:B------:R-:W-:Y:S01]  /*a630*/  R2UR UR7, R5 ;  /* 0x00000000050772ca */ /* 0x000fe200000e0000 */
[----:B------:R-:W-:Y:S01]  /*a640*/  VIADD R13, R13, 0xffffffff ;  /* 0xffffffff0d0d7836 */ /* 0x000fe20000000000 */
[----:B------:R-:W-:Y:S01]  /*a650*/  R2UR UR16, R11 ;  /* 0x000000000b1072ca */ /* 0x000fe200000e0000 */
[----:B------:R-:W-:Y:S01]  /*a660*/  UIADD3 UR22, UP1, UR38, 0x1f0, URZ ;  /* 0x000001f026167890 */ /* 0x000fe2000ff3e03f */
[----:B------:R-:W-:Y:S01]  /*a670*/  R2UR UR12, R2 ;  /* 0x00000000020c72ca */ /* 0x000fe200000e0000 */
[----:B------:R-:W-:Y:S01]  /*a680*/  UIADD3.X UR15, URZ, UR39, URZ, UP0, !UPT ;  /* 0x000000273f0f7290 */ /* 0x000fe200087fe43f */
[----:B------:R-:W-:Y:S01]  /*a690*/  R2UR UR11, R19 ;  /* 0x00000000130b72ca */ /* 0x000fe200000e0000 */
[----:B------:R-:W-:Y:S01]  /*a6a0*/  UIADD3.X UR23, URZ, UR39, URZ, UP1, !UPT ;  /* 0x000000273f177290 */ /* 0x000fe20008ffe43f */
[----:B------:R-:W-:Y:S01]  /*a6b0*/  R2UR UR42, R22 ;  /* 0x00000000162a72ca */ /* 0x000fe200000e0000 */
[----:B------:R-:W-:Y:S01]  /*a6c0*/  VIADD R4, R4, 0x1 ;  /* 0x0000000104047836 */ /* 0x000fe20000000000 */
[----:B------:R-:W-:Y:S01]  /*a6d0*/  R2UR UR34, R14 ;  /* 0x000000000e2272ca */ /* 0x000fe200000e0000 */
[----:B------:R-:W-:Y:S01]  /*a6e0*/  UMOV UR30, 0x0 ;  /* 0x00000000001e7882 */ /* 0x000fe20000000000 */
[----:B------:R-:W-:Y:S01]  /*a6f0*/  R2UR UR26, R15 ;  /* 0x000000000f1a72ca */ /* 0x000fe200000e0000 */
[----:B------:R-:W-:Y:S01]  /*a700*/  UIADD3 UR8, UR7, 0x180, URZ ;  /* 0x0000018007087890 */ /* 0x000fe2000fffe03f */
[----:B------:R-:W-:Y:S01]  /*a710*/  R2UR UR18, R20 ;  /* 0x00000000141272ca */ /* 0x000fe200000e0000 */
[----:B------:R-:W-:Y:S01]  /*a720*/  UIADD3 UR40, UR16, 0xb180, URZ ;  /* 0x0000b18010287890 */ /* 0x000fe2000fffe03f */
[----:B------:R-:W-:Y:S01]  /*a730*/  ISETP.GT.AND P3, PT, R13, 0x1, PT ;  /* 0x000000010d00780c */ /* 0x000fe20003f64270 */
[----:B------:R-:W-:Y:S01]  /*a740*/  UIADD3 UR32, UR16, 0xc180, URZ ;  /* 0x0000c18010207890 */ /* 0x000fe2000fffe03f */
[----:B------:R-:W-:Y:S01]  /*a750*/  ISETP.NE.AND P1, PT, R4, 0xb, PT ;  /* 0x0000000b0400780c */ /* 0x000fe20003f25270 */
[----:B------:R-:W-:Y:S01]  /*a760*/  UIADD3 UR24, UR16, 0xd180, URZ ;  /* 0x0000d18010187890 */ /* 0x000fe2000fffe03f */
[----:B------:R-:W-:Y:S01]  /*a770*/  VIADD R12, R12, 0x20 ;  /* 0x000000200c0c7836 */ /* 0x000fe20000000000 */
[----:B------:R-:W-:Y:S01]  /*a780*/  UIADD3 UR16, UR16, 0xe180, URZ ;  /* 0x0000e18010107890 */ /* 0x000fe2000fffe03f */
[----:B------:R-:W-:Y:S01]  /*a790*/  SEL R10, RZ, 0x1, P1 ;  /* 0x00000001ff0a7807 */ /* 0x000fe20000800000 */
[----:B------:R-:W-:Y:S01]  /*a7a0*/  UMOV UR31, 0x10000000 ;  /* 0x10000000001f7882 */ /* 0x000fe20000000000 */
[----:B------:R-:W-:Y:S01]  /*a7b0*/  UMOV UR10, UR43 ;  /* 0x0000002b000a7c82 */ /* 0x000fe20008000000 */
[----:B------:R-:W-:Y:S01]  /*a7c0*/  UMOV UR41, UR9 ;  /* 0x0000000900297c82 */ /* 0x000fe20008000000 */
[----:B------:R-:W-:Y:S01]  /*a7d0*/  UMOV UR44, UR12 ;  /* 0x0000000c002c7c82 */ /* 0x000fe20008000000 */
[----:B------:R-:W-:Y:S01]  /*a7e0*/  UMOV UR33, UR9 ;  /* 0x0000000900217c82 */ /* 0x000fe20008000000 */
[----:B------:R-:W-:Y:S01]  /*a7f0*/  UMOV UR35, UR43 ;  /* 0x0000002b00237c82 */ /* 0x000fe20008000000 */
[----:B------:R-:W-:Y:S01]  /*a800*/  UMOV UR36, UR12 ;  /* 0x0000000c00247c82 */ /* 0x000fe20008000000 */
[----:B------:R0:W-:Y:S01]  /*a810*/  UTMALDG.3D [UR8], [UR14], desc[UR30] ;  /* 0x00001e080e0075b4 */ /* 0x0001e20008011000 */
[----:B------:R-:W-:Y:S01]  /*a820*/  UMOV UR25, UR9 ;  /* 0x0000000900197c82 */ /* 0x000fe20008000000 */
[----:B------:R-:W-:Y:S01]  /*a830*/  UMOV UR27, UR43 ;  /* 0x0000002b001b7c82 */ /* 0x000fe20008000000 */
[----:B------:R-:W-:Y:S01]  /*a840*/  UMOV UR28, UR12 ;  /* 0x0000000c001c7c82 */ /* 0x000fe20008000000 */
[----:B------:R-:W-:Y:S01]  /*a850*/  UMOV UR17, UR9 ;  /* 0x0000000900117c82 */ /* 0x000fe20008000000 */
[----:B------:R-:W-:Y:S01]  /*a860*/  UMOV UR19, UR43 ;  /* 0x0000002b00137c82 */ /* 0x000fe20008000000 */
[----:B------:R-:W-:Y:S01]  /*a870*/  UMOV UR20, UR12 ;  /* 0x0000000c00147c82 */ /* 0x000fe20008000000 */
[----:B------:R-:W-:Y:S01]  /*a880*/  LOP3.LUT R3, R3, R10, RZ, 0x3c, !PT ;  /* 0x0000000a03037212 */ /* 0x000fe200078e3cff */
[----:B------:R0:W-:Y:S01]  /*a890*/  UTMALDG.3D [UR40], [UR22], desc[UR30] ;  /* 0x00001e28160075b4 */ /* 0x0001e20008011000 */
[----:B------:R-:W-:Y:S01]  /*a8a0*/  SEL R4, R4, RZ, P1 ;  /* 0x000000ff04047207 */ /* 0x000fe20000800000 */
[----:B------:R0:W-:Y:S01]  /*a8b0*/  UTMALDG.3D [UR32], [UR22], desc[UR30] ;  /* 0x00001e20160075b4 */ /* 0x0001e20008011000 */
[----:B------:R0:W-:Y:S01]  /*a8c0*/  UTMALDG.3D [UR24], [UR22], desc[UR30] ;  /* 0x00001e18160075b4 */ /* 0x0001e20008011000 */
[----:B------:R0:W-:Y:S02]  /*a8d0*/  UTMALDG.3D [UR16], [UR22], desc[UR30] ;  /* 0x00001e10160075b4 */ /* 0x0001e40008011000 */
[----:B0-----:R-:W-:Y:S05]  /*a8e0*/  @P3 BRA `(.L_x_299) ;  /* 0xfffffffc00003947 */ /* 0x001fea000383ffff */
.L_x_295:
[----:B------:R-:W-:Y:S05]  /*a8f0*/  BSYNC B1 ;  /* 0x0000000000017941 */ /* 0x000fea0003800000 */
.L_x_294:
[----:B------:R-:W2:Y:S01]  /*a900*/  LDL.64 R10, [R1] ;  /* 0x00000000010a7983 */ /* 0x000ea20000100a00 */
[----:B------:R-:W-:Y:S01]  /*a910*/  LOP3.LUT P4, RZ, R8, 0xff, RZ, 0xc0, !PT ;  /* 0x000000ff08ff7812 */ /* 0x000fe2000788c0ff */
[----:B------:R-:W-:Y:S01]  /*a920*/  VIADD R4, R7, UR37 ;  /* 0x0000002507047c36 */ /* 0x000fe20008000000 */
[----:B------:R-:W-:Y:S01]  /*a930*/  ULDC.64 UR8, c[0x0][0x650] ;  /* 0x0001940000087ab9 */ /* 0x000fe20000000a00 */
[----:B------:R-:W-:Y:S01]  /*a940*/  IMAD.U32 R7, RZ, RZ, UR37 ;  /* 0x00000025ff077e24 */ /* 0x000fe2000f8e00ff */
[----:B------:R-:W-:Y:S01]  /*a950*/  UISETP.GE.U32.AND UP0, UPT, UR37, 0xb, UPT ;  /* 0x0000000b2500788c */ /* 0x000fe2000bf06070 */
[----:B------:R-:W-:Y:S01]  /*a960*/  BSSY B1, `(.L_x_300) ;  /* 0x000006f000017945 */ /* 0x000fe20003800000 */
[----:B------:R-:W-:Y:S01]  /*a970*/  ISETP.GT.U32.AND P1, PT, R4, 0xa, PT ;  /* 0x0000000a0400780c */ /* 0x000fe20003f24070 */
[----:B------:R-:W-:Y:S01]  /*a980*/  IMAD.MOV.U32 R19, RZ, RZ, -0x1 ;  /* 0xffffffffff137424 */ /* 0x000fe200078e00ff */
[----:B------:R-:W-:Y:S01]  /*a990*/  PRMT R8, RZ, 0x7610, R8 ;  /* 0x00007610ff087816 */ /* 0x000fe20000000008 */
[----:B------:R-:W-:Y:S01]  /*a9a0*/  IMAD.MOV.U32 R22, RZ, RZ, -0x1 ;  /* 0xffffffffff167424 */ /* 0x000fe200078e00ff */
[----:B------:R-:W-:-:S02]  /*a9b0*/  ISETP.LT.U32.AND P1, PT, R7, 0xb, P1 ;  /* 0x0000000b0700780c */ /* 0x000fc40000f21070 */
[----:B------:R-:W-:Y:S01]  /*a9c0*/  PLOP3.LUT P3, PT, PT, PT, UP0, 0x80, 0x0 ;  /* 0x000000000000781c */ /* 0x000fe20003f6f008 */
[----:B------:R-:W0:Y:S01]  /*a9d0*/  @P4 S2R R3, SR_CgaCtaId ;  /* 0x0000000000034919 */ /* 0x000e220000008800 */
[----:B------:R-:W-:-:S04]  /*a9e0*/  @P4 MOV R2, 0x400 ;  /* 0x0000040000024802 */ /* 0x000fc80000000f00 */
[----:B0-----:R-:W-:Y:S01]  /*a9f0*/  @P4 LEA R5, R3, R2, 0x18 ;  /* 0x0000000203054211 */ /* 0x001fe200078ec0ff */
[----:B------:R-:W-:-:S03]  /*aa00*/  IMAD.WIDE.U32 R2, R4, -0x45d1745d, RZ ;  /* 0xba2e8ba304027825 */ /* 0x000fc600078e00ff */
[----:B------:R0:W-:Y:S01]  /*aa10*/  @P4 SYNCS.ARRIVE.TRANS64.A1T0 RZ, [R5+URZ+0xe8], RZ ;  /* 0x0000e8ff05ff49a7 */ /* 0x0001e2000810003f */
[----:B------:R-:W-:Y:S01]  /*aa20*/  IMAD.MOV.U32 R2, RZ, RZ, -0x1 ;  /* 0xffffffffff027424 */ /* 0x000fe200078e00ff */
[----:B0-----:R-:W-:Y:S02]  /*aa30*/  SHF.R.U32.HI R5, RZ, 0x3, R3 ;  /* 0x00000003ff057819 */ /* 0x001fe40000011603 */
[----:B------:R-:W-:-:S03]  /*aa40*/  SEL R3, RZ, 0x1, !P1 ;  /* 0x00000001ff037807 */ /* 0x000fc60004800000 */
[----:B------:R-:W-:Y:S01]  /*aa50*/  IMAD R7, R5, -0xb, R4 ;  /* 0xfffffff505077824 */ /* 0x000fe200078e0204 */
[----:B------:R-:W-:Y:S02]  /*aa60*/  LOP3.LUT R0, R0, R3, RZ, 0x3c, !PT ;  /* 0x0000000300007212 */ /* 0x000fe400078e3cff */
[----:B------:R-:W-:Y:S02]  /*aa70*/  PRMT R3, RZ, 0x7610, R3 ;  /* 0x00007610ff037816 */ /* 0x000fe40000000003 */
[----:B------:R-:W-:Y:S02]  /*aa80*/  @P3 LOP3.LUT R0, R0, 0x1, R5, 0x78, !PT ;  /* 0x0000000100003812 */ /* 0x000fe400078e7805 */
[----:B--2---:R-:W-:-:S04]  /*aa90*/  IADD3 R18, P4, R18, R10, RZ ;  /* 0x0000000a12127210 */ /* 0x004fc80007f9e0ff */
[----:B------:R-:W-:Y:S01]  /*aaa0*/  ISETP.GE.U32.AND P1, PT, R18, UR8, PT ;  /* 0x0000000812007c0c */ /* 0x000fe2000bf26070 */
[----:B------:R-:W-:-:S05]  /*aab0*/  IMAD.X R17, R17, 0x1, R23, P4 ;  /* 0x0000000111117824 */ /* 0x000fca00020e0617 */
[----:B------:R-:W-:-:S13]  /*aac0*/  ISETP.GE.U32.AND.EX P1, PT, R17, UR9, PT, P1 ;  /* 0x0000000911007c0c */ /* 0x000fda000bf26110 */
[----:B------:R-:W-:Y:S05]  /*aad0*/  @P1 BRA `(.L_x_301) ;  /* 0x00000004005c1947 */ /* 0x000fea0003800000 */
[----:B------:R-:W0:Y:S01]  /*aae0*/  S2R R11, SR_CTAID.X ;  /* 0x00000000000b7919 */ /* 0x000e220000002500 */
[----:B------:R-:W-:Y:S01]  /*aaf0*/  ULDC.64 UR8, c[0x0][0x628] ;  /* 0x00018a0000087ab9 */ /* 0x000fe20000000a00 */
[----:B------:R-:W1:Y:S01]  /*ab00*/  LDC R12, c[0x0][0x144] ;  /* 0x00005100ff0c7b82 */ /* 0x000e620000000800 */
[----:B------:R-:W-:Y:S01]  /*ab10*/  ISETP.NE.U32.AND P1, PT, RZ, UR8, PT ;  /* 0x00000008ff007c0c */ /* 0x000fe2000bf25070 */
[----:B------:R-:W2:Y:S01]  /*ab20*/  S2R R9, SR_CTAID.Y ;  /* 0x0000000000097919 */ /* 0x000ea20000002600 */
[----:B------:R-:W-:Y:S01]  /*ab30*/  ULDC UR7, c[0x0][0x150] ;  /* 0x0000540000077ab9 */ /* 0x000fe20000000800 */
[----:B------:R-:W-:Y:S01]  /*ab40*/  ULDC UR10, c[0x0][0x630] ;  /* 0x00018c00000a7ab9 */ /* 0x000fe20000000800 */
[----:B------:R-:W-:Y:S01]  /*ab50*/  ISETP.NE.AND.EX P1, PT, RZ, UR9, PT, P1 ;  /* 0x00000009ff007c0c */ /* 0x000fe2000bf25310 */
[----:B------:R-:W-:Y:S01]  /*ab60*/  IMAD.MOV.U32 R2, RZ, RZ, R18 ;  /* 0x000000ffff027224 */ /* 0x000fe200078e0012 */
[----:B0-----:R-:W-:-:S05]  /*ab70*/  I2FP.F32.U32 R3, R11 ;  /* 0x0000000b00037245 */ /* 0x001fca0000201000 */
[----:B------:R-:W-:Y:S01]  /*ab80*/  FMUL R14, R3, UR7 ;  /* 0x00000007030e7c20 */ /* 0x000fe20008400000 */
[----:B------:R-:W-:-:S05]  /*ab90*/  IMAD.MOV.U32 R3, RZ, RZ, R17 ;  /* 0x000000ffff037224 */ /* 0x000fca00078e0011 */
[----:B--2---:R-:W-:Y:S05]  /*aba0*/  @!P1 BRA `(.L_x_302) ;  /* 0x0000000000289947 */ /* 0x004fea0003800000 */
[----:B------:R-:W-:Y:S02]  /*abb0*/  ULDC UR7, c[0x0][0x634] ;  /* 0x00018d0000077ab9 */ /* 0x000fe40000000800 */
[----:B------:R-:W-:-:S05]  /*abc0*/  IADD3 R3, P1, R18, UR7, RZ ;  /* 0x0000000712037c10 */ /* 0x000fca000ff3e0ff */
[----:B------:R-:W-:-:S04]  /*abd0*/  IMAD.X R13, RZ, RZ, R17, P1 ;  /* 0x000000ffff0d7224 */ /* 0x000fc800008e0611 */
[----:B------:R-:W-:-:S04]  /*abe0*/  IMAD.WIDE.U32 R4, R13, UR8, RZ ;  /* 0x000000080d047c25 */ /* 0x000fc8000f8e00ff */
[----:B------:R-:W-:-:S04]  /*abf0*/  IMAD.WIDE.U32 R4, P1, R3, UR9, R4 ;  /* 0x0000000903047c25 */ /* 0x000fc8000f820004 */
[----:B------:R-:W-:-:S04]  /*ac00*/  IMAD.WIDE.U32 R2, R3, UR8, RZ ;  /* 0x0000000803027c25 */ /* 0x000fc8000f8e00ff */
[----:B------:R-:W-:Y:S01]  /*ac10*/  IMAD.MOV.U32 R2, RZ, RZ, R5 ;  /* 0x000000ffff027224 */ /* 0x000fe200078e0005 */
[----:B------:R-:W-:Y:S01]  /*ac20*/  IADD3 RZ, P3, R3, R4, RZ ;  /* 0x0000000403ff7210 */ /* 0x000fe20007f7e0ff */
[----:B------:R-:W-:-:S04]  /*ac30*/  IMAD.X R3, RZ, RZ, RZ, P1 ;  /* 0x000000ffff037224 */ /* 0x000fc800008e06ff */
[----:B------:R-:W-:-:S08]  /*ac40*/  IMAD.WIDE.U32.X R2, R13, UR9, R2, P3 ;  /* 0x000000090d027c25 */ /* 0x000fd000098e0402 */
.L_x_302:
[--C-:B------:R-:W-:Y:S01]  /*ac50*/  SHF.R.U64 R10, R2, UR10, R3.reuse ;  /* 0x0000000a020a7c19 */ /* 0x100fe20008001203 */
[----:B------:R-:W0:Y:S01]  /*ac60*/  F2I.U32.TRUNC.NTZ R14, R14 ;  /* 0x0000000e000e7305 */ /* 0x000e22000020f000 */
[----:B------:R-:W-:Y:S01]  /*ac70*/  SHF.R.U32.HI R2, RZ, UR10, R3 ;  /* 0x0000000aff027c19 */ /* 0x000fe20008011603 */
[----:B------:R-:W-:Y:S01]  /*ac80*/  ULDC.64 UR8, c[0x0][0x620] ;  /* 0x0001880000087ab9 */ /* 0x000fe20000000a00 */
[----:B------:R-:W-:Y:S01]  /*ac90*/  IADD3 R5, P1, RZ, -R10, RZ ;  /* 0x8000000aff057210 */ /* 0x000fe20007f3e0ff */
[----:B------:R-:W-:Y:S01]  /*aca0*/  IMAD.MOV.U32 R3, RZ, RZ, R17 ;  /* 0x000000ffff037224 */ /* 0x000fe200078e0011 */
[----:B------:R-:W-:Y:S01]  /*acb0*/  ULDC.64 UR10, c[0x0][0x640] ;  /* 0x00019000000a7ab9 */ /* 0x000fe20000000a00 */
[----:B------:R-:W-:Y:S02]  /*acc0*/  ULDC UR7, c[0x0][0x618] ;  /* 0x0001860000077ab9 */ /* 0x000fe40000000800 */
[----:B------:R-:W-:Y:S01]  /*acd0*/  IMAD.X R2, RZ, RZ, ~R2, P1 ;  /* 0x000000ffff027224 */ /* 0x000fe200008e0e02 */
[----:B------:R-:W-:-:S03]  /*ace0*/  ISETP.NE.U32.AND P1, PT, RZ, UR10, PT ;  /* 0x0000000aff007c0c */ /* 0x000fc6000bf25070 */
[----:B------:R-:W-:Y:S01]  /*acf0*/  IMAD R4, R2, UR8, RZ ;  /* 0x0000000802047c24 */ /* 0x000fe2000f8e02ff */
[----:B------:R-:W-:Y:S01]  /*ad00*/  ISETP.NE.AND.EX P1, PT, RZ, UR11, PT, P1 ;  /* 0x0000000bff007c0c */ /* 0x000fe2000bf25310 */
[----:B------:R-:W-:-:S04]  /*ad10*/  IMAD.MOV.U32 R2, RZ, RZ, R18 ;  /* 0x000000ffff027224 */ /* 0x000fc800078e0012 */
[----:B------:R-:W-:Y:S01]  /*ad20*/  IMAD.WIDE.U32 R2, R5, UR8, R2 ;  /* 0x0000000805027c25 */ /* 0x000fe2000f8e0002 */
[----:B------:R-:W-:-:S03]  /*ad30*/  ULDC UR8, c[0x0][0x154] ;  /* 0x0000550000087ab9 */ /* 0x000fc60000000800 */
[----:B------:R-:W-:Y:S02]  /*ad40*/  IMAD R5, R5, UR9, R4 ;  /* 0x0000000905057c24 */ /* 0x000fe4000f8e0204 */
[----:B0-----:R-:W-:Y:S02]  /*ad50*/  IMAD.MOV R4, RZ, RZ, -R14 ;  /* 0x000000ffff047224 */ /* 0x001fe400078e0a0e */
[----:B------:R-:W0:Y:S01]  /*ad60*/  LDC R14, c[0x0][0x148] ;  /* 0x00005200ff0e7b82 */ /* 0x000e220000000800 */
[----:B------:R-:W-:Y:S02]  /*ad70*/  IMAD.IADD R3, R3, 0x1, R5 ;  /* 0x0000000103037824 */ /* 0x000fe400078e0205 */
[----:B-1----:R-:W-:Y:S01]  /*ad80*/  IMAD R11, R12, R4, R11 ;  /* 0x000000040c0b7224 */ /* 0x002fe200078e020b */
[----:B------:R-:W-:Y:S02]  /*ad90*/  I2FP.F32.U32 R4, R9 ;  /* 0x0000000900047245 */ /* 0x000fe40000201000 */
[----:B------:R-:W-:-:S02]  /*ada0*/  SHF.R.U64 R12, R2, UR7, R3 ;  /* 0x00000007020c7c19 */ /* 0x000fc40008001203 */
[----:B------:R-:W-:Y:S01]  /*adb0*/  SHF.R.U32.HI R3, RZ, UR7, R3 ;  /* 0x00000007ff037c19 */ /* 0x000fe20008011603 */
[----:B------:R-:W-:Y:S01]  /*adc0*/  FMUL R4, R4, UR8 ;  /* 0x0000000804047c20 */ /* 0x000fe20008400000 */
[----:B------:R-:W-:Y:S02]  /*add0*/  ULDC UR7, c[0x0][0x608] ;  /* 0x0001820000077ab9 */ /* 0x000fe40000000800 */
[--C-:B------:R-:W-:Y:S01]  /*ade0*/  SHF.R.U64 R15, R12, UR7, R3.reuse ;  /* 0x000000070c0f7c19 */ /* 0x100fe20008001203 */
[----:B------:R1:W2:Y:S01]  /*adf0*/  F2I.U32.TRUNC.NTZ R20, R4 ;  /* 0x0000000400147305 */ /* 0x0002a2000020f000 */
[----:B------:R-:W-:Y:S01]  /*ae00*/  SHF.R.U32.HI R2, RZ, UR7, R3 ;  /* 0x00000007ff027c19 */ /* 0x000fe20008011603 */
[----:B------:R-:W-:-:S03]  /*ae10*/  ULDC UR7, c[0x0][0x658] ;  /* 0x0001960000077ab9 */ /* 0x000fc60000000800 */
[--C-:B------:R-:W-:Y:S02]  /*ae20*/  SHF.R.U64 R13, R15, UR7, R2.reuse ;  /* 0x000000070f0d7c19 */ /* 0x100fe40008001202 */
[----:B------:R-:W-:-:S03]  /*ae30*/  SHF.R.U32.HI R19, RZ, UR7, R2 ;  /* 0x00000007ff137c19 */ /* 0x000fc60008011602 */
[----:B------:R-:W-:Y:S02]  /*ae40*/  IMAD.MOV.U32 R2, RZ, RZ, R13 ;  /* 0x000000ffff027224 */ /* 0x000fe400078e000d */
[----:B------:R-:W-:Y:S01]  /*ae50*/  IMAD.MOV.U32 R3, RZ, RZ, R19 ;  /* 0x000000ffff037224 */ /* 0x000fe200078e0013 */
[----:B-1----:R-:W-:Y:S06]  /*ae60*/  @!P1 BRA `(.L_x_303) ;  /* 0x0000000000289947 */ /* 0x002fec0003800000 */
        /* <DEDUP_REMOVED lines=10> */
.L_x_303:
[----:B------:R-:W1:Y:S01]  /*af10*/  LDC R4, c[0x0][0x65c] ;  /* 0x00019700ff047b82 */ /* 0x000e620000000800 */
[----:B------:R-:W-:Y:S01]  /*af20*/  ULDC UR7, c[0x0][0x648] ;  /* 0x0001920000077ab9 */ /* 0x000fe20000000800 */
[----:B------:R-:W-:Y:S01]  /*af30*/  LOP3.LUT R15, R15, UR6, RZ, 0xc0, !PT ;  /* 0x000000060f0f7c12 */ /* 0x000fe2000f8ec0ff */
[----:B--2---:R-:W-:Y:S01]  /*af40*/  IMAD.MOV R20, RZ, RZ, -R20 ;  /* 0x000000ffff147224 */ /* 0x004fe200078e0a14 */
[----:B------:R-:W-:Y:S01]  /*af50*/  SHF.R.U64 R2, R2, UR7, R3 ;  /* 0x0000000702027c19 */ /* 0x000fe20008001203 */
[----:B------:R-:W-:Y:S01]  /*af60*/  ULDC UR7, c[0x0][0x638] ;  /* 0x00018e0000077ab9 */ /* 0x000fe20000000800 */
[----:B------:R-:W-:Y:S01]  /*af70*/  LOP3.LUT R12, R12, UR4, RZ, 0xc0, !PT ;  /* 0x000000040c0c7c12 */ /* 0x000fe2000f8ec0ff */
[----:B------:R-:W-:Y:S01]  /*af80*/  ULDC UR8, c[0x0][0x610] ;  /* 0x0001840000087ab9 */ /* 0x000fe20000000800 */
[----:B------:R-:W-:Y:S01]  /*af90*/  IMAD.MOV.U32 R3, RZ, RZ, 0x1 ;  /* 0x00000001ff037424 */ /* 0x000fe200078e00ff */
[----:B-1----:R-:W-:Y:S01]  /*afa0*/  ISETP.NE.AND P1, PT, R4, 0x1, PT ;  /* 0x000000010400780c */ /* 0x002fe20003f25270 */
[----:B------:R-:W-:-:S02]  /*afb0*/  IMAD.MOV R4, RZ, RZ, -R2 ;  /* 0x000000ffff047224 */ /* 0x000fc400078e0a02 */
[----:B------:R-:W-:Y:S02]  /*afc0*/  IMAD R2, R2, UR5, R15 ;  /* 0x0000000502027c24 */ /* 0x000fe4000f8e020f */
[----:B------:R-:W-:Y:S01]  /*afd0*/  IMAD R13, R4, UR7, R13 ;  /* 0x00000007040d7c24 */ /* 0x000fe2000f8e020d */
[----:B------:R-:W-:-:S07]  /*afe0*/  ULDC UR7, c[0x0][0x600] ;  /* 0x0001800000077ab9 */ /* 0x000fce0000000800 */
[----:B0-----:R-:W-:-:S04]  /*aff0*/  @P1 IMAD R11, R14, R20, R9 ;  /* 0x000000140e0b1224 */ /* 0x001fc800078e0209 */
[----:B------:R-:W-:Y:S02]  /*b000*/  IMAD R11, R2, UR8, R11 ;  /* 0x00000008020b7c24 */ /* 0x000fe4000f8e020b */
[----:B------:R-:W-:-:S05]  /*b010*/  IMAD R2, R13, UR7, R12 ;  /* 0x000000070d027c24 */ /* 0x000fca000f8e020c */
[----:B------:R-:W-:Y:S02]  /*b020*/  SEL R22, R2, R11, !P1 ;  /* 0x0000000b02167207 */ /* 0x000fe40004800000 */
[----:B------:R-:W-:Y:S01]  /*b030*/  SEL R19, R11, R2, !P1 ;  /* 0x000000020b137207 */ /* 0x000fe20004800000 */
[----:B------:R-:W-:-:S07]  /*b040*/  IMAD.MOV.U32 R2, RZ, RZ, R10 ;  /* 0x000000ffff027224 */ /* 0x000fce00078e000a */
.L_x_301:
[----:B------:R-:W-:Y:S05]  /*b050*/  BSYNC B1 ;  /* 0x0000000000017941 */ /* 0x000fea0003800000 */
.L_x_300:
[----:B------:R-:W-:-:S13]  /*b060*/  LOP3.LUT P1, RZ, R3, 0xff, RZ, 0xc0, !PT ;  /* 0x000000ff03ff7812 */ /* 0x000fda000782c0ff */
[----:B------:R-:W-:Y:S05]  /*b070*/  @P1 BRA `(.L_x_304) ;  /* 0xfffffff000d81947 */ /* 0x000fea000383ffff */
[----:B------:R-:W-:Y:S05]  /*b080*/  BSYNC B0 ;  /* 0x0000000000007941 */ /* 0x000fea0003800000 */
.L_x_292:
[----:B------:R-:W-:-:S03]  /*b090*/  UMOV UR7, 0xffffffff ;  /* 0xffffffff00077882 */ /* 0x000fc60000000000 */
[----:B------:R-:W-:Y:S05]  /*b0a0*/  BRA.DIV UR7, `(.L_x_305) ;  /* 0x0000000a073c7947 */ /* 0x000fea000b800000 */
[----:B------:R-:W-:-:S13]  /*b0b0*/  ELECT P6, URZ, PT ;  /* 0x00000000003f782f */ /* 0x000fda00038c0000 */
.L_x_328:
[----:B------:R-:W-:Y:S04]  /*b0c0*/  BSSY B0, `(.L_x_306) ;  /* 0x000006a000007945 */ /* 0x000fe80003800000 */
[----:B------:R-:W-:Y:S05]  /*b0d0*/  @!P6 BRA `(.L_x_307) ;  /* 0x0000000400a0e947 */ /* 0x000fea0003800000 */
[----:B------:R-:W-:-:S04]  /*b0e0*/  LOP3.LUT R16, R16, 0x2, RZ, 0xfc, !PT ;  /* 0x0000000210107812 */ /* 0x000fc800078efcff */
[----:B------:R-:W-:-:S13]  /*b0f0*/  ISETP.NE.AND P0, PT, R16, 0x3, PT ;  /* 0x000000031000780c */ /* 0x000fda0003f05270 */
[----:B------:R-:W-:Y:S05]  /*b100*/  @!P0 BRA `(.L_x_308) ;  /* 0x0000000000048947 */ /* 0x000fea0003800000 */
[----:B------:R-:W-:Y:S01]  /*b110*/  BPT.TRAP 0x1 ;  /* 0x000000040000795c */ /* 0x000fe20000300000 */
.L_x_308:
[----:B------:R-:W0:Y:S01]  /*b120*/  S2R R3, SR_CgaCtaId ;  /* 0x0000000000037919 */ /* 0x000e220000008800 */
[----:B------:R-:W-:Y:S02]  /*b130*/  MOV R2, 0x400 ;  /* 0x0000040000027802 */ /* 0x000fe40000000f00 */
[----:B------:R-:W-:Y:S02]  /*b140*/  SHF.L.U32 R4, R0, 0x1f, RZ ;  /* 0x0000001f00047819 */ /* 0x000fe400000006ff */
[----:B0-----:R-:W-:-:S05]  /*b150*/  LEA R2, R3, R2, 0x18 ;  /* 0x0000000203027211 */ /* 0x001fca00078ec0ff */
[----:B------:R-:W-:-:S04]  /*b160*/  VIADD R2, R2, 0x58 ;  /* 0x0000005802027836 */ /* 0x000fc80000000000 */
[C---:B------:R-:W-:Y:S02]  /*b170*/  IMAD R9, R7.reuse, 0x8, R2 ;  /* 0x0000000807097824 */ /* 0x040fe400078e0202 */
[----:B------:R-:W-:Y:S02]  /*b180*/  VIADD R7, R7, 0x1 ;  /* 0x0000000107077836 */ /* 0x000fe40000000000 */
[----:B------:R-:W0:Y:S03]  /*b190*/  SYNCS.PHASECHK.TRANS64.TRYWAIT P0, [R9+URZ], R4 ;  /* 0x00000004090075a7 */ /* 0x000e26000800017f */
[----:B------:R-:W-:-:S04]  /*b1a0*/  ISETP.NE.AND P1, PT, R7, 0xb, PT ;  /* 0x0000000b0700780c */ /* 0x000fc80003f25270 */
[----:B------:R-:W-:Y:S02]  /*b1b0*/  SEL R3, RZ, 0x1, P1 ;  /* 0x00000001ff037807 */ /* 0x000fe40000800000 */
[----:B------:R-:W-:Y:S02]  /*b1c0*/  SEL R7, R7, RZ, P1 ;  /* 0x000000ff07077207 */ /* 0x000fe40000800000 */
[----:B------:R-:W-:-:S03]  /*b1d0*/  LOP3.LUT R6, R0, R3, RZ, 0x3c, !PT ;  /* 0x0000000300067212 */ /* 0x000fc600078e3cff */
[----:B------:R-:W-:Y:S01]  /*b1e0*/  IMAD R8, R7, 0x8, R2 ;  /* 0x0000000807087824 */ /* 0x000fe200078e0202 */
[----:B------:R-:W-:Y:S01]  /*b1f0*/  SHF.L.U32 R5, R6, 0x1f, RZ ;  /* 0x0000001f06057819 */ /* 0x000fe200000006ff */
[----:B0-----:R-:W-:Y:S06]  /*b200*/  @!P0 BRA `(.L_x_309) ;  /* 0x0000000800048947 */ /* 0x001fec0003800000 */
.L_x_329:
[----:B------:R-:W1:Y:S01]  /*b210*/  SYNCS.PHASECHK.TRANS64.TRYWAIT P0, [R8+URZ], R5 ;  /* 0x00000005080075a7 */ /* 0x000e62000800017f */
[----:B------:R-:W-:-:S05]  /*b220*/  VIADD R0, R7, 0x1 ;  /* 0x0000000107007836 */ /* 0x000fca0000000000 */
[----:B------:R-:W-:-:S04]  /*b230*/  ISETP.NE.AND P1, PT, R0, 0xb, PT ;  /* 0x0000000b0000780c */ /* 0x000fc80003f25270 */
[----:B------:R-:W-:Y:S02]  /*b240*/  SEL R3, RZ, 0x1, P1 ;  /* 0x00000001ff037807 */ /* 0x000fe40000800000 */
[----:B------:R-:W-:Y:S02]  /*b250*/  SEL R7, R0, RZ, P1 ;  /* 0x000000ff00077207 */ /* 0x000fe40000800000 */
[----:B------:R-:W-:-:S03]  /*b260*/  LOP3.LUT R6, R6, R3, RZ, 0x3c, !PT ;  /* 0x0000000306067212 */ /* 0x000fc600078e3cff */
[----:B0-----:R-:W-:Y:S01]  /*b270*/  IMAD R9, R7, 0x8, R2 ;  /* 0x0000000807097824 */ /* 0x001fe200078e0202 */
[----:B------:R-:W-:Y:S01]  /*b280*/  SHF.L.U32 R4, R6, 0x1f, RZ ;  /* 0x0000001f06047819 */ /* 0x000fe200000006ff */
[----:B-1----:R-:W-:Y:S06]  /*b290*/  @!P0 BRA `(.L_x_310) ;  /* 0x0000000400f48947 */ /* 0x002fec0003800000 */
.L_x_330:
        /* <DEDUP_REMOVED lines=9> */
.L_x_331:
        /* <DEDUP_REMOVED lines=9> */
.L_x_332:
        /* <DEDUP_REMOVED lines=9> */
.L_x_333:
        /* <DEDUP_REMOVED lines=9> */
.L_x_334:
        /* <DEDUP_REMOVED lines=9> */
.L_x_335:
        /* <DEDUP_REMOVED lines=9> */
.L_x_336:
[----:B------:R-:W1:Y:S01]  /*b600*/  SYNCS.PHASECHK.TRANS64.TRYWAIT P0, [R9+URZ], R4 ;  /* 0x00000004090075a7 */ /* 0x000e62000800017f */
[----:B------:R-:W-:-:S05]  /*b610*/  VIADD R0, R7, 0x1 ;  /* 0x0000000107007836 */ /* 0x000fca0000000000 */
[----:B------:R-:W-:-:S04]  /*b620*/  ISETP.NE.AND P1, PT, R0, 0xb, PT ;  /* 0x0000000b0000780c */ /* 0x000fc80003f25270 */
[----:B------:R-:W-:Y:S02]  /*b630*/  SEL R3, RZ, 0x1, P1 ;  /* 0x00000001ff037807 */ /* 0x000fe40000800000 */
[----:B------:R-:W-:Y:S02]  /*b640*/  SEL R7, R0, RZ, P1 ;  /* 0x000000ff00077207 */ /* 0x000fe40000800000 */
[----:B------:R-:W-:-:S03]  /*b650*/  LOP3.LUT R11, R6, R3, RZ, 0x3c, !PT ;  /* 0x00000003060b7212 */ /* 0x000fc600078e3cff */
[----:B------:R-:W-:Y:S01]  /*b660*/  IMAD R6, R7, 0x8, R2 ;  /* 0x0000000807067824 */ /* 0x000fe200078e0202 */
[----:B0-----:R-:W-:Y:S01]  /*b670*/  SHF.L.U32 R5, R11, 0x1f, RZ ;  /* 0x0000001f0b057819 */ /* 0x001fe200000006ff */
[----:B-1----:R-:W-:Y:S06]  /*b680*/  @!P0 BRA `(.L_x_317) ;  /* 0x0000000400848947 */ /* 0x002fec0003800000 */
.L_x_337:
[----:B------:R-:W1:Y:S01]  /*b690*/  SYNCS.PHASECHK.TRANS64.TRYWAIT P0, [R6+URZ], R5 ;  /* 0x00000005060075a7 */ /* 0x000e62000800017f */
[----:B------:R-:W-:-:S05]  /*b6a0*/  VIADD R0, R7, 0x1 ;  /* 0x0000000107007836 */ /* 0x000fca0000000000 */
[----:B------:R-:W-:-:S04]  /*b6b0*/  ISETP.NE.AND P1, PT, R0, 0xb, PT ;  /* 0x0000000b0000780c */ /* 0x000fc80003f25270 */
[----:B0-----:R-:W-:Y:S02]  /*b6c0*/  SEL R4, RZ, 0x1, P1 ;  /* 0x00000001ff047807 */ /* 0x001fe40000800000 */
[----:B------:R-:W-:Y:S02]  /*b6d0*/  SEL R3, R0, RZ, P1 ;  /* 0x000000ff00037207 */ /* 0x000fe40000800000 */
[----:B------:R-:W-:Y:S01]  /*b6e0*/  LOP3.LUT R0, R11, R4, RZ, 0x3c, !PT ;  /* 0x000000040b007212 */ /* 0x000fe200078e3cff */
[----:B-1----:R-:W-:Y:S06]  /*b6f0*/  @!P0 BRA `(.L_x_318) ;  /* 0x00000004007c8947 */ /* 0x002fec0003800000 */
.L_x_338:
[----:B------:R-:W-:Y:S01]  /*b700*/  IMAD R3, R3, 0x8, R2 ;  /* 0x0000000803037824 */ /* 0x000fe200078e0202 */
[----:B------:R-:W-:-:S07]  /*b710*/  SHF.L.U32 R0, R0, 0x1f, RZ ;  /* 0x0000001f00007819 */ /* 0x000fce00000006ff */
.L_x_319:
[----:B-1----:R1:W2:Y:S02]  /*b720*/  SYNCS.PHASECHK.TRANS64.TRYWAIT P0, [R3+URZ], R0 ;  /* 0x00000000030075a7 */ /* 0x0022a4000800017f */
[----:B--2---:R-:W-:Y:S05]  /*b730*/  @!P0 NANOSLEEP.SYNCS 0x989680 ;  /* 0x009896800000895d */ /* 0x004fea0003900000 */
[----:B------:R-:W2:Y:S02]  /*b740*/  @!P0 SYNCS.PHASECHK.TRANS64 P0, [R3+URZ], R0 ;  /* 0x00000000030085a7 */ /* 0x000ea4000800007f */
[----:B--2---:R-:W-:Y:S05]  /*b750*/  @!P0 BRA `(.L_x_319) ;  /* 0xfffffffc00f08947 */ /* 0x004fea000383ffff */
.L_x_307:
[----:B------:R-:W-:Y:S05]  /*b760*/  BSYNC B0 ;  /* 0x0000000000007941 */ /* 0x000fea0003800000 */
.L_x_306:
[----:B------:R-:W-:Y:S05]  /*b770*/  EXIT ;  /* 0x000000000000794d */ /* 0x000fea0003800000 */
.L_x_16:
[----:B-1----:R1:W2:Y:S02]  /*b780*/  SYNCS.PHASECHK.TRANS64.TRYWAIT P0, [R159+URZ], R0 ;  /* 0x000000009f0075a7 */ /* 0x0022a4000800017f */
[----:B--2---:R-:W-:Y:S05]  /*b790*/  @!P0 NANOSLEEP.SYNCS 0x989680 ;  /* 0x009896800000895d */ /* 0x004fea0003900000 */
[----:B------:R-:W2:Y:S02]  /*b7a0*/  @!P0 SYNCS.PHASECHK.TRANS64 P0, [R159+URZ], R0 ;  /* 0x000000009f0085a7 */ /* 0x000ea4000800007f */
[----:B--2---:R-:W-:Y:S05]  /*b7b0*/  @!P0 BRA `(.L_x_16) ;  /* 0xfffffffc00f08947 */ /* 0x004fea000383ffff */
[----:B------:R-:W-:Y:S05]  /*b7c0*/  BRA `(.L_x_320) ;  /* 0xffffff5c00707947 */ /* 0x000fea000383ffff */
.L_x_21:
[----:B--2---:R2:W3:Y:S02]  /*b7d0*/  SYNCS.PHASECHK.TRANS64.TRYWAIT P1, [R3+URZ], R0 ;  /* 0x00000000030075a7 */ /* 0x0044e4000802017f */
[----:B---3--:R-:W-:Y:S05]  /*b7e0*/  @!P1 NANOSLEEP.SYNCS 0x989680 ;  /* 0x009896800000995d */ /* 0x008fea0003900000 */
[----:B------:R-:W3:Y:S02]  /*b7f0*/  @!P1 SYNCS.PHASECHK.TRANS64 P1, [R3+URZ], R0 ;  /* 0x00000000030095a7 */ /* 0x000ee4000802007f */
[----:B---3--:R-:W-:Y:S05]  /*b800*/  @!P1 BRA `(.L_x_21) ;  /* 0xfffffffc00f09947 */ /* 0x008fea000383ffff */
[----:B------:R-:W-:Y:S05]  /*b810*/  BRA `(.L_x_20) ;  /* 0xffffff5c00dc7947 */ /* 0x000fea000383ffff */
.L_x_26:
[----:B--2---:R-:W-:-:S04]  /*b820*/  IMAD.U32 R4, RZ, RZ, UR4 ;  /* 0x00000004ff047e24 */ /* 0x004fc8000f8e00ff */
[----:B------:R2:W3:Y:S03]  /*b830*/  SYNCS.PHASECHK.TRANS64.TRYWAIT P1, [R4+URZ], R3 ;  /* 0x00000003040075a7 */ /* 0x0004e6000802017f */
[----:B---3--:R-:W-:Y:S05]  /*b840*/  @!P1 NANOSLEEP.SYNCS 0x989680 ;  /* 0x009896800000995d */ /* 0x008fea0003900000 */
[----:B------:R-:W3:Y:S02]  /*b850*/  @!P1 SYNCS.PHASECHK.TRANS64 P1, [R4+URZ], R3 ;  /* 0x00000003040095a7 */ /* 0x000ee4000802007f */
[----:B---3--:R-:W-:Y:S05]  /*b860*/  @!P1 BRA `(.L_x_26) ;  /* 0xfffffffc00ec9947 */ /* 0x008fea000383ffff */
[----:B------:R-:W-:Y:S05]  /*b870*/  BRA `(.L_x_25) ;  /* 0xffffff6000707947 */ /* 0x000fea000383ffff */
.L_x_32:
[----:B-1----:R1:W2:Y:S02]  /*b880*/  SYNCS.PHASECHK.TRANS64.TRYWAIT P0, [R159+URZ+0x10], R0 ;  /* 0x000010009f0075a7 */ /* 0x0022a4000800017f */
[----:B--2---:R-:W-:Y:S05]  /*b890*/  @!P0 NANOSLEEP.SYNCS 0x989680 ;  /* 0x009896800000895d */ /* 0x004fea0003900000 */
[----:B------:R-:W2:Y:S02]  /*b8a0*/  @!P0 SYNCS.PHASECHK.TRANS64 P0, [R159+URZ+0x10], R0 ;  /* 0x000010009f0085a7 */ /* 0x000ea4000800007f */
[----:B--2---:R-:W-:Y:S05]  /*b8b0*/  @!P0 BRA `(.L_x_32) ;  /* 0xfffffffc00f08947 */ /* 0x004fea000383ffff */
[----:B------:R-:W-:Y:S05]  /*b8c0*/  BRA `(.L_x_321) ;  /* 0xffffff64006c7947 */ /* 0x000fea000383ffff */
.L_x_293:
[----:B------:R-:W-:Y:S01]  /*b8d0*/  BSSY B1, `(.L_x_322) ;  /* 0x0000006000017945 */ /* 0x000fe20003800000 */
[----:B------:R-:W-:-:S07]  /*b8e0*/  IMAD.MOV.U32 R15, RZ, RZ, -0x1 ;  /* 0xffffffffff0f7424 */ /* 0x000fce00078e00ff */
[----:B-----5:R-:W-:Y:S05]  /*b8f0*/  WARPSYNC.COLLECTIVE R15, `(.L_x_323) ;  /* 0x000000000f0c7348 */ /* 0x020fea0003c00000 */
[----:B------:R-:W-:Y:S02]  /*b900*/  ELECT P6, UR62, PT ;  /* 0x00000000003e782f */ /* 0x000fe400038c0000 */
[----:B------:R-:W-:Y:S01]  /*b910*/  MOV R14, UR62 ;  /* 0x0000003e000e7c02 */ /* 0x000fe20008000f00 */
[----:B-----5:R-:W-:Y:S10]  /*b920*/  ENDCOLLECTIVE ;  /* 0x000000000000791b */ /* 0x020ff40003800000 */
.L_x_323:
[----:B------:R-:W-:Y:S05]  /*b930*/  BSYNC B1 ;  /* 0x0000000000017941 */ /* 0x000fea0003800000 */
.L_x_322:
[----:B------:R-:W-:Y:S05]  /*b940*/  BRA `(.L_x_324) ;  /* 0xffffffe800b07947 */ /* 0x000fea000383ffff */
.L_x_296:
[----:B0-----:R0:W1:Y:S02]  /*b950*/  SYNCS.PHASECHK.TRANS64.TRYWAIT P1, [R10+URZ+0x58], R5 ;  /* 0x000058050a0075a7 */ /* 0x001064000802017f */
[----:B-1----:R-:W-:Y:S05]  /*b960*/  @!P1 NANOSLEEP.SYNCS 0x989680 ;  /* 0x009896800000995d */ /* 0x002fea0003900000 */
[----:B------:R-:W1:Y:S02]  /*b970*/  @!P1 SYNCS.PHASECHK.TRANS64 P1, [R10+URZ+0x58], R5 ;  /* 0x000058050a0095a7 */ /* 0x000e64000802007f */
[----:B-1----:R-:W-:Y:S05]  /*b980*/  @!P1 BRA `(.L_x_296) ;  /* 0xfffffffc00f09947 */ /* 0x002fea000383ffff */
[----:B------:R-:W-:Y:S05]  /*b990*/  BRA `(.L_x_325) ;  /* 0xffffffe800f47947 */ /* 0x000fea000383ffff */
.L_x_305:
[----:B------:R-:W-:Y:S01]  /*b9a0*/  BSSY B0, `(.L_x_326) ;  /* 0x0000006000007945 */ /* 0x000fe20003800000 */
[----:B------:R-:W-:-:S07]  /*b9b0*/  IMAD.MOV.U32 R15, RZ, RZ, -0x1 ;  /* 0xffffffffff0f7424 */ /* 0x000fce00078e00ff */
[----:B-----5:R-:W-:Y:S05]  /*b9c0*/  WARPSYNC.COLLECTIVE R15, `(.L_x_327) ;  /* 0x000000000f0c7348 */ /* 0x020fea0003c00000 */
[----:B------:R-:W-:Y:S02]  /*b9d0*/  ELECT P6, UR62, PT ;  /* 0x00000000003e782f */ /* 0x000fe400038c0000 */
[----:B------:R-:W-:Y:S01]  /*b9e0*/  MOV R14, UR62 ;  /* 0x0000003e000e7c02 */ /* 0x000fe20008000f00 */
[----:B-----5:R-:W-:Y:S10]  /*b9f0*/  ENDCOLLECTIVE ;  /* 0x000000000000791b */ /* 0x020ff40003800000 */
.L_x_327:
[----:B------:R-:W-:Y:S05]  /*ba00*/  BSYNC B0 ;  /* 0x0000000000007941 */ /* 0x000fea0003800000 */
.L_x_326:
[----:B------:R-:W-:Y:S05]  /*ba10*/  BRA `(.L_x_328) ;  /* 0xfffffff400a87947 */ /* 0x000fea000383ffff */
.L_x_309:
[----:B0-----:R0:W1:Y:S02]  /*ba20*/  SYNCS.PHASECHK.TRANS64.TRYWAIT P0, [R9+URZ], R4 ;  /* 0x00000004090075a7 */ /* 0x001064000800017f */
[----:B-1----:R-:W-:Y:S05]  /*ba30*/  @!P0 NANOSLEEP.SYNCS 0x989680 ;  /* 0x009896800000895d */ /* 0x002fea0003900000 */
[----:B------:R-:W1:Y:S02]  /*ba40*/  @!P0 SYNCS.PHASECHK.TRANS64 P0, [R9+URZ], R4 ;  /* 0x00000004090085a7 */ /* 0x000e64000800007f */
[----:B-1----:R-:W-:Y:S05]  /*ba50*/  @!P0 BRA `(.L_x_309) ;  /* 0xfffffffc00f08947 */ /* 0x002fea000383ffff */
[----:B------:R-:W-:Y:S05]  /*ba60*/  BRA `(.L_x_329) ;  /* 0xfffffff400e87947 */ /* 0x000fea000383ffff */
.L_x_310:
[----:B0-----:R0:W1:Y:S02]  /*ba70*/  SYNCS.PHASECHK.TRANS64.TRYWAIT P0, [R8+URZ], R5 ;  /* 0x00000005080075a7 */ /* 0x001064000800017f */
[----:B-1----:R-:W-:Y:S05]  /*ba80*/  @!P0 NANOSLEEP.SYNCS 0x989680 ;  /* 0x009896800000895d */ /* 0x002fea0003900000 */
[----:B------:R-:W1:Y:S02]  /*ba90*/  @!P0 SYNCS.PHASECHK.TRANS64 P0, [R8+URZ], R5 ;  /* 0x00000005080085a7 */ /* 0x000e64000800007f */
[----:B-1----:R-:W-:Y:S05]  /*baa0*/  @!P0 BRA `(.L_x_310) ;  /* 0xfffffffc00f08947 */ /* 0x002fea000383ffff */
[----:B------:R-:W-:Y:S05]  /*bab0*/  BRA `(.L_x_330) ;  /* 0xfffffff400f87947 */ /* 0x000fea000383ffff */
.L_x_311:
[----:B0-----:R0:W1:Y:S02]  /*bac0*/  SYNCS.PHASECHK.TRANS64.TRYWAIT P0, [R9+URZ], R4 ;  /* 0x00000004090075a7 */ /* 0x001064000800017f */
[----:B-1----:R-:W-:Y:S05]  /*bad0*/  @!P0 NANOSLEEP.SYNCS 0x989680 ;  /* 0x009896800000895d */ /* 0x002fea0003900000 */
[----:B------:R-:W1:Y:S02]  /*bae0*/  @!P0 SYNCS.PHASECHK.TRANS64 P0, [R9+URZ], R4 ;  /* 0x00000004090085a7 */ /* 0x000e64000800007f */
[----:B-1----:R-:W-:Y:S05]  /*baf0*/  @!P0 BRA `(.L_x_311) ;  /* 0xfffffffc00f08947 */ /* 0x002fea000383ffff */
[----:B------:R-:W-:Y:S05]  /*bb00*/  BRA `(.L_x_331) ;  /* 0xfffffff800087947 */ /* 0x000fea000383ffff */
.L_x_312:
[----:B0-----:R0:W1:Y:S02]  /*bb10*/  SYNCS.PHASECHK.TRANS64.TRYWAIT P0, [R8+URZ], R5 ;  /* 0x00000005080075a7 */ /* 0x001064000800017f */
[----:B-1----:R-:W-:Y:S05]  /*bb20*/  @!P0 NANOSLEEP.SYNCS 0x989680 ;  /* 0x009896800000895d */ /* 0x002fea0003900000 */
[----:B------:R-:W1:Y:S02]  /*bb30*/  @!P0 SYNCS.PHASECHK.TRANS64 P0, [R8+URZ], R5 ;  /* 0x00000005080085a7 */ /* 0x000e64000800007f */
[----:B-1----:R-:W-:Y:S05]  /*bb40*/  @!P0 BRA `(.L_x_312) ;  /* 0xfffffffc00f08947 */ /* 0x002fea000383ffff */
[----:B------:R-:W-:Y:S05]  /*bb50*/  BRA `(.L_x_332) ;  /* 0xfffffff800187947 */ /* 0x000fea000383ffff */
.L_x_313:
[----:B0-----:R0:W1:Y:S02]  /*bb60*/  SYNCS.PHASECHK.TRANS64.TRYWAIT P0, [R9+URZ], R4 ;  /* 0x00000004090075a7 */ /* 0x001064000800017f */
[----:B-1----:R-:W-:Y:S05]  /*bb70*/  @!P0 NANOSLEEP.SYNCS 0x989680 ;  /* 0x009896800000895d */ /* 0x002fea0003900000 */
[----:B------:R-:W1:Y:S02]  /*bb80*/  @!P0 SYNCS.PHASECHK.TRANS64 P0, [R9+URZ], R4 ;  /* 0x00000004090085a7 */ /* 0x000e64000800007f */
[----:B-1----:R-:W-:Y:S05]  /*bb90*/  @!P0 BRA `(.L_x_313) ;  /* 0xfffffffc00f08947 */ /* 0x002fea000383ffff */
[----:B------:R-:W-:Y:S05]  /*bba0*/  BRA `(.L_x_333) ;  /* 0xfffffff800287947 */ /* 0x000fea000383ffff */
.L_x_314:
[----:B0-----:R0:W1:Y:S02]  /*bbb0*/  SYNCS.PHASECHK.TRANS64.TRYWAIT P0, [R8+URZ], R5 ;  /* 0x00000005080075a7 */ /* 0x001064000800017f */
[----:B-1----:R-:W-:Y:S05]  /*bbc0*/  @!P0 NANOSLEEP.SYNCS 0x989680 ;  /* 0x009896800000895d */ /* 0x002fea0003900000 */
[----:B------:R-:W1:Y:S02]  /*bbd0*/  @!P0 SYNCS.PHASECHK.TRANS64 P0, [R8+URZ], R5 ;  /* 0x00000005080085a7 */ /* 0x000e64000800007f */
[----:B-1----:R-:W-:Y:S05]  /*bbe0*/  @!P0 BRA `(.L_x_314) ;  /* 0xfffffffc00f08947 */ /* 0x002fea000383ffff */
[----:B------:R-:W-:Y:S05]  /*bbf0*/  BRA `(.L_x_334) ;  /* 0xfffffff800387947 */ /* 0x000fea000383ffff */
.L_x_315:
[----:B0-----:R0:W1:Y:S02]  /*bc00*/  SYNCS.PHASECHK.TRANS64.TRYWAIT P0, [R9+URZ], R4 ;  /* 0x00000004090075a7 */ /* 0x001064000800017f */
[----:B-1----:R-:W-:Y:S05]  /*bc10*/  @!P0 NANOSLEEP.SYNCS 0x989680 ;  /* 0x009896800000895d */ /* 0x002fea0003900000 */
[----:B------:R-:W1:Y:S02]  /*bc20*/  @!P0 SYNCS.PHASECHK.TRANS64 P0, [R9+URZ], R4 ;  /* 0x00000004090085a7 */ /* 0x000e64000800007f */
[----:B-1----:R-:W-:Y:S05]  /*bc30*/  @!P0 BRA `(.L_x_315) ;  /* 0xfffffffc00f08947 */ /* 0x002fea000383ffff */
[----:B------:R-:W-:Y:S05]  /*bc40*/  BRA `(.L_x_335) ;  /* 0xfffffff800487947 */ /* 0x000fea000383ffff */
.L_x_316:
[----:B0-----:R0:W1:Y:S02]  /*bc50*/  SYNCS.PHASECHK.TRANS64.TRYWAIT P0, [R8+URZ], R5 ;  /* 0x00000005080075a7 */ /* 0x001064000800017f */
[----:B-1----:R-:W-:Y:S05]  /*bc60*/  @!P0 NANOSLEEP.SYNCS 0x989680 ;  /* 0x009896800000895d */ /* 0x002fea0003900000 */
[----:B------:R-:W1:Y:S02]  /*bc70*/  @!P0 SYNCS.PHASECHK.TRANS64 P0, [R8+URZ], R5 ;  /* 0x00000005080085a7 */ /* 0x000e64000800007f */
[----:B-1----:R-:W-:Y:S05]  /*bc80*/  @!P0 BRA `(.L_x_316) ;  /* 0xfffffffc00f08947 */ /* 0x002fea000383ffff */
[----:B------:R-:W-:Y:S05]  /*bc90*/  BRA `(.L_x_336) ;  /* 0xfffffff800587947 */ /* 0x000fea000383ffff */
.L_x_317:
[----:B0-----:R0:W1:Y:S02]  /*bca0*/  SYNCS.PHASECHK.TRANS64.TRYWAIT P0, [R9+URZ], R4 ;  /* 0x00000004090075a7 */ /* 0x001064000800017f */
[----:B-1----:R-:W-:Y:S05]  /*bcb0*/  @!P0 NANOSLEEP.SYNCS 0x989680 ;  /* 0x009896800000895d */ /* 0x002fea0003900000 */
[----:B------:R-:W1:Y:S02]  /*bcc0*/  @!P0 SYNCS.PHASECHK.TRANS64 P0, [R9+URZ], R4 ;  /* 0x00000004090085a7 */ /* 0x000e64000800007f */
[----:B-1----:R-:W-:Y:S05]  /*bcd0*/  @!P0 BRA `(.L_x_317) ;  /* 0xfffffffc00f08947 */ /* 0x002fea000383ffff */
[----:B------:R-:W-:Y:S05]  /*bce0*/  BRA `(.L_x_337) ;  /* 0xfffffff800687947 */ /* 0x000fea000383ffff */
.L_x_318:
[----:B0-----:R0:W1:Y:S02]  /*bcf0*/  SYNCS.PHASECHK.TRANS64.TRYWAIT P0, [R6+URZ], R5 ;  /* 0x00000005060075a7 */ /* 0x001064000800017f */
[----:B-1----:R-:W-:Y:S05]  /*bd00*/  @!P0 NANOSLEEP.SYNCS 0x989680 ;  /* 0x009896800000895d */ /* 0x002fea0003900000 */
[----:B------:R-:W1:Y:S02]  /*bd10*/  @!P0 SYNCS.PHASECHK.TRANS64 P0, [R6+URZ], R5 ;  /* 0x00000005060085a7 */ /* 0x000e64000800007f */
[----:B-1----:R-:W-:Y:S05]  /*bd20*/  @!P0 BRA `(.L_x_318) ;  /* 0xfffffffc00f08947 */ /* 0x002fea000383ffff */
[----:B------:R-:W-:Y:S05]  /*bd30*/  BRA `(.L_x_338) ;  /* 0xfffffff800707947 */ /* 0x000fea000383ffff */
.L_x_339:
[----:B------:R-:W-:-:S00]  /*bd40*/  BRA `(.L_x_339) ;  /* 0xfffffffc00fc7947 */ /* 0x000fc0000383ffff */
[----:B------:R-:W-:-:S00]  /*bd50*/  NOP ;  /* 0x0000000000007918 */ /* 0x000fc00000000000 */
        /* <DEDUP_REMOVED lines=10> */
.L_x_340:


//--------------------- .nv.global.init           --------------------------
	.section	.nv.global.init,"aw",@progbits
.nv.global.init:
	.type		$str$22,@object
	.size		$str$22,($str$23 - $str$22)
$str$22:
        /*0000*/ 	.byte	0x6b, 0x5f, 0x74, 0x69, 0x6c, 0x65, 0x5f, 0x63, 0x6f, 0x75, 0x6e, 0x74, 0x20, 0x3e, 0x3d, 0x20
        /*0010*/ 	.byte	0x31, 0x00
	.type		$str$23,@object
	.size		$str$23,(__unnamed_1 - $str$23)
$str$23:
        /*0012*/ 	.byte	0x2f, 0x74, 0x6d, 0x70, 0x2f, 0x63, 0x75, 0x74, 0x6c, 0x61, 0x73, 0x73, 0x5f, 0x73, 0x77, 0x65
        /*0022*/ 	.byte	0x65, 0x70, 0x5f, 0x73, 0x72, 0x63, 0x2f, 0x69, 0x6e, 0x63, 0x6c, 0x75, 0x64, 0x65, 0x2f, 0x63
        /*0032*/ 	.byte	0x75, 0x74, 0x6c, 0x61, 0x73, 0x73, 0x2f, 0x67, 0x65, 0x6d, 0x6d, 0x2f, 0x63, 0x6f, 0x6c, 0x6c
        /*0042*/ 	.byte	0x65, 0x63, 0x74, 0x69, 0x76, 0x65, 0x2f, 0x73, 0x6d, 0x39, 0x30, 0x5f, 0x6d, 0x6d, 0x61, 0x5f
        /*0052*/ 	.byte	0x74, 0x6d, 0x61, 0x5f, 0x67, 0x6d, 0x6d, 0x61, 0x5f, 0x73, 0x73, 0x5f, 0x77, 0x61, 0x72, 0x70
        /*0062*/ 	.byte	0x73, 0x70, 0x65, 0x63, 0x69, 0x61, 0x6c, 0x69, 0x7a, 0x65, 0x64, 0x2e, 0x68, 0x70, 0x70, 0x00
	.type		__unnamed_1,@object
	.size		__unnamed_1,(.L_0 - __unnamed_1)
__unnamed_1:
        /*0072*/ 	.byte	0x76, 0x6f, 0x69, 0x64, 0x20, 0x63, 0x75, 0x74, 0x6c, 0x61, 0x73, 0x73, 0x3a, 0x3a, 0x67, 0x65
        /* <DEDUP_REMOVED lines=179> */
        /*0bb2*/ 	.byte	0x69, 0x64, 0x65, 0x6e, 0x74, 0x69, 0x74, 0x79, 0x5d, 0x00
.L_0:


//--------------------- .nv.shared._ZN7cutlass13device_kernelINS_4gemm6kernel13GemmUniversalIN4cute5tupleIJiiiiEEENS1_10collective13CollectiveMmaINS1_34MainloopSm90TmaGmmaWarpSpecializedILi11ENS5_IJNS4_1CILi1EEESB_SB_EEENS1_32KernelTmaWarpSpecializedPingpongEEENS5_IJNSA_ILi64EEENSA_ILi256EEENSA_ILi32EEEEEENS_6half_tENS5_IJlSB_lEEESJ_NS5_IJSB_llEEENS4_8TiledMMAINS4_8MMA_AtomIJNS4_4SM904GMMA26MMA_64x256x16_F32F16F16_SSILNSP_5MajorE0ELSR_1ELNSP_7ScaleInE1ELSS_1EEEEEENS4_6LayoutISC_NS5_IJNSA_ILi0EEESW_SW_EEEEENS5_IJNS4_10UnderscoreESZ_SZ_EEEEENS4_13SM90_TMA_LOADENS4_14ComposedLayoutINS4_7SwizzleILi2ELi4ELi3EEENS4_18smem_ptr_flag_bitsILi16EEENSV_INS5_IJNSA_ILi8EEESH_EEENS5_IJSH_SB_EEEEEEEvNS4_8identityES12_NS13_INS14_ILi3ELi4ELi3EEES17_NSV_INS5_IJSF_S18_EEENS5_IJSB_SF_EEEEEEEvS1D_EENS_8epilogue10collective6detail29Sm90TmaWarpSpecializedAdapterINS1L_15DefaultEpilogueISJ_SK_SK_NS1K_6thread17LinearCombinationISJ_Li1EffLNS1P_9ScaleType4KindE0ELNS_15FloatRoundStyleE2ESJ_EENS1_15EpilogueDefaultEEEEEvvEEEEvNT_6ParamsE --------------------------
	.section	.nv.shared._ZN7cutlass13device_kernelINS_4gemm6kernel13GemmUniversalIN4cute5tupleIJiiiiEEENS1_10collective13CollectiveMmaINS1_34MainloopSm90TmaGmmaWarpSpecializedILi11ENS5_IJNS4_1CILi1EEESB_SB_EEENS1_32KernelTmaWarpSpecializedPingpongEEENS5_IJNSA_ILi64EEENSA_ILi256EEENSA_ILi32EEEEEENS_6half_tENS5_IJlSB_lEEESJ_NS5_IJSB_llEEENS4_8TiledMMAINS4_8MMA_AtomIJNS4_4SM904GMMA26MMA_64x256x16_F32F16F16_SSILNSP_5MajorE0ELSR_1ELNSP_7ScaleInE1ELSS_1EEEEEENS4_6LayoutISC_NS5_IJNSA_ILi0EEESW_SW_EEEEENS5_IJNS4_10UnderscoreESZ_SZ_EEEEENS4_13SM90_TMA_LOADENS4_14ComposedLayoutINS4_7SwizzleILi2ELi4ELi3EEENS4_18smem_ptr_flag_bitsILi16EEENSV_INS5_IJNSA_ILi8EEESH_EEENS5_IJSH_SB_EEEEEEEvNS4_8identityES12_NS13_INS14_ILi3ELi4ELi3EEES17_NSV_INS5_IJSF_S18_EEENS5_IJSB_SF_EEEEEEEvS1D_EENS_8epilogue10collective6detail29Sm90TmaWarpSpecializedAdapterINS1L_15DefaultEpilogueISJ_SK_SK_NS1K_6thread17LinearCombinationISJ_Li1EffLNS1P_9ScaleType4KindE0ELNS_15FloatRoundStyleE2ESJ_EENS1_15EpilogueDefaultEEEEEvvEEEEvNT_6ParamsE,"aw",@nobits
	.sectionflags	@""
	.align	16
	.zero		1024


//--------------------- .nv.shared.reserved.0     --------------------------
	.section	.nv.shared.reserved.0,"aw",@nobits
	.weak		__nv_reservedSMEM_offset_0_alias
	.size		__nv_reservedSMEM_offset_0_alias, 0, 0
	.other		__nv_reservedSMEM_offset_0_alias,@"STO_CUDA_RESERVED_SHARED STV_DEFAULT"
__nv_reservedSMEM_offset_0_alias:
	.zero		0


//--------------------- .nv.global                --------------------------
	.section	.nv.global,"aw",@nobits
.nv.global:
	.type		_ZN40_INTERNAL_36d36fdb_4_k_cu_52a349fd_177744cute1_E,@object
	.size		_ZN40_INTERNAL_36d36fdb_4_k_cu_52a349fd_177744cute1_E,(_ZN40_INTERNAL_36d36fdb_4_k_cu_52a349fd_177744cuda3std3__45__cpo6cbeginE - _ZN40_INTERNAL_36d36fdb_4_k_cu_52a349fd_177744cute1_E)
_ZN40_INTERNAL_36d36fdb_4_k_cu_52a349fd_177744cute1_E:
	.zero		1
	.type		_ZN40_INTERNAL_36d36fdb_4_k_cu_52a349fd_177744cuda3std3__45__cpo6cbeginE,@object
	.size		_ZN40_INTERNAL_36d36fdb_4_k_cu_52a349fd_177744cuda3std3__45__cpo6cbeginE,(_ZN40_INTERNAL_36d36fdb_4_k_cu_52a349fd_177744cuda3std3__48in_placeE - _ZN40_INTERNAL_36d36fdb_4_k_cu_52a349fd_177744cuda3std3__45__cpo6cbeginE)
_ZN40_INTERNAL_36d36fdb_4_k_cu_52a349fd_177744cuda3std3__45__cpo6cbeginE:
	.zero		1
	.type		_ZN40_INTERNAL_36d36fdb_4_k_cu_52a349fd_177744cuda3std3__48in_placeE,@object
	.size		_ZN40_INTERNAL_36d36fdb_4_k_cu_52a349fd_177744cuda3std3__48in_placeE,(_ZN40_INTERNAL_36d36fdb_4_k_cu_52a349fd_177744cuda3std6ranges3__45__cpo9iter_moveE - _ZN40_INTERNAL_36d36fdb_4_k_cu_52a349fd_177744cuda3std3__48in_placeE)
_ZN40_INTERNAL_36d36fdb_4_k_cu_52a349fd_177744cuda3std3__48in_placeE:
	.zero		1
	.type		_ZN40_INTERNAL_36d36fdb_4_k_cu_52a349fd_177744cuda3std6ranges3__45__cpo9iter_moveE,@object
	.size		_ZN40_INTERNAL_36d36fdb_4_k_cu_52a349fd_177744cuda3std6ranges3__45__cpo9iter_moveE,(_ZN40_INTERNAL_36d36fdb_4_k_cu_52a349fd_177744cuda3std3__45__cpo5beginE - _ZN40_INTERNAL_36d36fdb_4_k_cu_52a349fd_177744cuda3std6ranges3__45__cpo9iter_moveE)
_ZN40_INTERNAL_36d36fdb_4_k_cu_52a349fd_177744cuda3std6ranges3__45__cpo9iter_moveE:
	.zero		1
	.type		_ZN40_INTERNAL_36d36fdb_4_k_cu_52a349fd_177744cuda3std3__45__cpo5beginE,@object
	.size		_ZN40_INTERNAL_36d36fdb_4_k_cu_52a349fd_177744cuda3std3__45__cpo5beginE,(_ZN40_INTERNAL_36d36fdb_4_k_cu_52a349fd_177744cuda3std3__442_GLOBAL__N__36d36fdb_4_k_cu_52a349fd_177746ignoreE - _ZN40_INTERNAL_36d36fdb_4_k_cu_52a349fd_177744cuda3std3__45__cpo5beginE)
_ZN40_INTERNAL_36d36fdb_4_k_cu_52a349fd_177744cuda3std3__45__cpo5beginE:
	.zero		1
	.type		_ZN40_INTERNAL_36d36fdb_4_k_cu_52a349fd_177744cuda3std3__442_GLOBAL__N__36d36fdb_4_k_cu_52a349fd_177746ignoreE,@object
	.size		_ZN40_INTERNAL_36d36fdb_4_k_cu_52a349fd_177744cuda3std3__442_GLOBAL__N__36d36fdb_4_k_cu_52a349fd_177746ignoreE,(_ZN40_INTERNAL_36d36fdb_4_k_cu_52a349fd_177744cute7productE - _ZN40_INTERNAL_36d36fdb_4_k_cu_52a349fd_177744cuda3std3__442_GLOBAL__N__36d36fdb_4_k_cu_52a349fd_177746ignoreE)
_ZN40_INTERNAL_36d36fdb_4_k_cu_52a349fd_177744cuda3std3__442_GLOBAL__N__36d36fdb_4_k_cu_52a349fd_177746ignoreE:
	.zero		1
	.type		_ZN40_INTERNAL_36d36fdb_4_k_cu_52a349fd_177744cute7productE,@object
	.size		_ZN40_INTERNAL_36d36fdb_4_k_cu_52a349fd_177744cute7productE,(_ZN40_INTERNAL_36d36fdb_4_k_cu_52a349fd_177744cuda3std3__45__cpo3endE - _ZN40_INTERNAL_36d36fdb_4_k_cu_52a349fd_177744cute7productE)
_ZN40_INTERNAL_36d36fdb_4_k_cu_52a349fd_177744cute7productE:
	.zero		1
	.type		_ZN40_INTERNAL_36d36fdb_4_k_cu_52a349fd_177744cuda3std3__45__cpo3endE,@object
	.size		_ZN40_INTERNAL_36d36fdb_4_k_cu_52a349fd_177744cuda3std3__45__cpo3endE,(_ZN40_INTERNAL_36d36fdb_4_k_cu_52a349fd_177744cuda3std3__419piecewise_constructE - _ZN40_INTERNAL_36d36fdb_4_k_cu_52a349fd_177744cuda3std3__45__cpo3endE)
_ZN40_INTERNAL_36d36fdb_4_k_cu_52a349fd_177744cuda3std3__45__cpo3endE:
	.zero		1
	.type		_ZN40_INTERNAL_36d36fdb_4_k_cu_52a349fd_177744cuda3std3__419piecewise_constructE,@object
	.size		_ZN40_INTERNAL_36d36fdb_4_k_cu_52a349fd_177744cuda3std3__419piecewise_constructE,(_ZN40_INTERNAL_36d36fdb_4_k_cu_52a349fd_177744cuda3std3__45__cpo4cendE - _ZN40_INTERNAL_36d36fdb_4_k_cu_52a349fd_177744cuda3std3__419piecewise_constructE)
_ZN40_INTERNAL_36d36fdb_4_k_cu_52a349fd_177744cuda3std3__419piecewise_constructE:
	.zero		1
	.type		_ZN40_INTERNAL_36d36fdb_4_k_cu_52a349fd_177744cuda3std3__45__cpo4cendE,@object
	.size		_ZN40_INTERNAL_36d36fdb_4_k_cu_52a349fd_177744cuda3std3__45__cpo4cendE,(_ZN40_INTERNAL_36d36fdb_4_k_cu_52a349fd_177744cuda3std6ranges3__45__cpo4swapE - _ZN40_INTERNAL_36d36fdb_4_k_cu_52a349fd_177744cuda3std3__45__cpo4cendE)
_ZN40_INTERNAL_36d36fdb_4_k_cu_52a349fd_177744cuda3std3__45__cpo4cendE:
	.zero		1
	.type		_ZN40_INTERNAL_36d36fdb_4_k_cu_52a349fd_177744cuda3std6ranges3__45__cpo4swapE,@object
	.size		_ZN40_INTERNAL_36d36fdb_4_k_cu_52a349fd_177744cuda3std6ranges3__45__cpo4swapE,(.L_8 - _ZN40_INTERNAL_36d36fdb_4_k_cu_52a349fd_177744cuda3std6ranges3__45__cpo4swapE)
_ZN40_INTERNAL_36d36fdb_4_k_cu_52a349fd_177744cuda3std6ranges3__45__cpo4swapE:
	.zero		1
.L_8:


//--------------------- .nv.constant0._ZN7cutlass13device_kernelINS_4gemm6kernel13GemmUniversalIN4cute5tupleIJiiiiEEENS1_10collective13CollectiveMmaINS1_34MainloopSm90TmaGmmaWarpSpecializedILi11ENS5_IJNS4_1CILi1EEESB_SB_EEENS1_32KernelTmaWarpSpecializedPingpongEEENS5_IJNSA_ILi64EEENSA_ILi256EEENSA_ILi32EEEEEENS_6half_tENS5_IJlSB_lEEESJ_NS5_IJSB_llEEENS4_8TiledMMAINS4_8MMA_AtomIJNS4_4SM904GMMA26MMA_64x256x16_F32F16F16_SSILNSP_5MajorE0ELSR_1ELNSP_7ScaleInE1ELSS_1EEEEEENS4_6LayoutISC_NS5_IJNSA_ILi0EEESW_SW_EEEEENS5_IJNS4_10UnderscoreESZ_SZ_EEEEENS4_13SM90_TMA_LOADENS4_14ComposedLayoutINS4_7SwizzleILi2ELi4ELi3EEENS4_18smem_ptr_flag_bitsILi16EEENSV_INS5_IJNSA_ILi8EEESH_EEENS5_IJSH_SB_EEEEEEEvNS4_8identityES12_NS13_INS14_ILi3ELi4ELi3EEES17_NSV_INS5_IJSF_S18_EEENS5_IJSB_SF_EEEEEEEvS1D_EENS_8epilogue10collective6detail29Sm90TmaWarpSpecializedAdapterINS1L_15DefaultEpilogueISJ_SK_SK_NS1K_6thread17LinearCombinationISJ_Li1EffLNS1P_9ScaleType4KindE0ELNS_15FloatRoundStyleE2ESJ_EENS1_15EpilogueDefaultEEEEEvvEEEEvNT_6ParamsE --------------------------
	.section	.nv.constant0._ZN7cutlass13device_kernelINS_4gemm6kernel13GemmUniversalIN4cute5tupleIJiiiiEEENS1_10collective13CollectiveMmaINS1_34MainloopSm90TmaGmmaWarpSpecializedILi11ENS5_IJNS4_1CILi1EEESB_SB_EEENS1_32KernelTmaWarpSpecializedPingpongEEENS5_IJNSA_ILi64EEENSA_ILi256EEENSA_ILi32EEEEEENS_6half_tENS5_IJlSB_lEEESJ_NS5_IJSB_llEEENS4_8TiledMMAINS4_8MMA_AtomIJNS4_4SM904GMMA26MMA_64x256x16_F32F16F16_SSILNSP_5MajorE0ELSR_1ELNSP_7ScaleInE1ELSS_1EEEEEENS4_6LayoutISC_NS5_IJNSA_ILi0EEESW_SW_EEEEENS5_IJNS4_10UnderscoreESZ_SZ_EEEEENS4_13SM90_TMA_LOADENS4_14ComposedLayoutINS4_7SwizzleILi2ELi4ELi3EEENS4_18smem_ptr_flag_bitsILi16EEENSV_INS5_IJNSA_ILi8EEESH_EEENS5_IJSH_SB_EEEEEEEvNS4_8identityES12_NS13_INS14_ILi3ELi4ELi3EEES17_NSV_INS5_IJSF_S18_EEENS5_IJSB_SF_EEEEEEEvS1D_EENS_8epilogue10collective6detail29Sm90TmaWarpSpecializedAdapterINS1L_15DefaultEpilogueISJ_SK_SK_NS1K_6thread17LinearCombinationISJ_Li1EffLNS1P_9ScaleType4KindE0ELNS_15FloatRoundStyleE2ESJ_EENS1_15EpilogueDefaultEEEEEvvEEEEvNT_6ParamsE,"a",@progbits
	.sectionflags	@""
	.align	4
.nv.constant0._ZN7cutlass13device_kernelINS_4gemm6kernel13GemmUniversalIN4cute5tupleIJiiiiEEENS1_10collective13CollectiveMmaINS1_34MainloopSm90TmaGmmaWarpSpecializedILi11ENS5_IJNS4_1CILi1EEESB_SB_EEENS1_32KernelTmaWarpSpecializedPingpongEEENS5_IJNSA_ILi64EEENSA_ILi256EEENSA_ILi32EEEEEENS_6half_tENS5_IJlSB_lEEESJ_NS5_IJSB_llEEENS4_8TiledMMAINS4_8MMA_AtomIJNS4_4SM904GMMA26MMA_64x256x16_F32F16F16_SSILNSP_5MajorE0ELSR_1ELNSP_7ScaleInE1ELSS_1EEEEEENS4_6LayoutISC_NS5_IJNSA_ILi0EEESW_SW_EEEEENS5_IJNS4_10UnderscoreESZ_SZ_EEEEENS4_13SM90_TMA_LOADENS4_14ComposedLayoutINS4_7SwizzleILi2ELi4ELi3EEENS4_18smem_ptr_flag_bitsILi16EEENSV_INS5_IJNSA_ILi8EEESH_EEENS5_IJSH_SB_EEEEEEEvNS4_8identityES12_NS13_INS14_ILi3ELi4ELi3EEES17_NSV_INS5_IJSF_S18_EEENS5_IJSB_SF_EEEEEEEvS1D_EENS_8epilogue10collective6detail29Sm90TmaWarpSpecializedAdapterINS1L_15DefaultEpilogueISJ_SK_SK_NS1K_6thread17LinearCombinationISJ_Li1EffLNS1P_9ScaleType4KindE0ELNS_15FloatRoundStyleE2ESJ_EENS1_15EpilogueDefaultEEEEEvvEEEEvNT_6ParamsE:
	.zero		1664


//--------------------- SYMBOLS --------------------------

	.type		.nv.reservedSmem.offset0,@object
	.size		.nv.reservedSmem.offset0,0x4
	.type		__assertfail,@function
